	.target	sm_100a

	.elftype	@"ET_EXEC"


//--------------------- .note.nv.tkinfo           --------------------------
	.section	.note.nv.tkinfo,"",@"SHT_NOTE"
	.sectionflags	@"SHF_NOTE_NV_TKINFO"
	.tkinfo
        /*0018*/ 	.word	0x00000002
        /*0030*/ 	.string	""
        /*0030*/ 	.string	"ptxas"
        /*0030*/ 	.string	"Cuda compilation tools, release 13.0, V13.0.88"
        /*0030*/ 	.string	"Build cuda_13.0.r13.0/compiler.36424714_0"
        /*0030*/ 	.string	"-arch sm_100a -m 64 "



//--------------------- .note.nv.cuinfo           --------------------------
	.section	.note.nv.cuinfo,"",@"SHT_NOTE"
	.sectionflags	@"SHF_NOTE_NV_CUINFO"
        /*0018*/ 	.short	0x0002
        /*001a*/ 	.short	0x0064
        /*001c*/ 	.short	0x0082
	.zero		2


//--------------------- .nv.info                  --------------------------
	.section	.nv.info,"",@"SHT_CUDA_INFO"
	.align	4


	//----- nvinfo : EIATTR_REGCOUNT
	.align		4
        /*0000*/ 	.byte	0x04, 0x2f
        /*0002*/ 	.short	(.L_19 - .L_18)
	.align		4
.L_18:
        /*0004*/ 	.word	index@(_ZN7cutlass13device_kernelINS_4gemm6kernel13GemmUniversalIN4cute5tupleIJiiiiEEENS1_10collective13CollectiveMmaINS1_35MainloopSm100TmaUmmaWarpSpecializedILi13ELi2ELi4ENS5_IJNS4_1CILi4EEENSA_ILi2EEENSA_ILi1EEEEEEEENS5_IJNSA_ILi128EEESG_SG_EEEaNS5_IJlSD_lEEEaSI_NS4_8TiledMMAINS4_8MMA_AtomIJNS4_21SM100_MMA_S8_2x1SM_SSIaaiLi128ELi128ELNS4_4UMMA5MajorE0ELSN_0ELNSM_8SaturateE0EEEEEENS4_6LayoutINS5_IJSD_SD_SD_EEENS5_IJNSA_ILi0EEEST_ST_EEEEENS5_IJNS4_10UnderscoreESW_SW_EEEEENS4_28SM100_TMA_2SM_LOAD_MULTICASTENS4_14ComposedLayoutINS4_7SwizzleILi3ELi4ELi3EEENS4_18smem_ptr_flag_bitsILi8EEENSR_INS5_IJNSA_ILi8EEESG_EEENS5_IJSG_SD_EEEEEEEvNS4_8identityESZ_S19_vS1A_EENS_8epilogue10collective18CollectiveEpilogueINS1C_23Sm100TmaWarpSpecializedILi2ELi2ELi32ELb0ELb0EEEJNS5_IJNSA_ILi64EEESG_SG_EEENS5_IJNSR_IS1H_SD_EENSR_INS5_IJNSA_ILi32EEESC_EEENS5_IJSD_S1H_EEEEEEEEaSI_aSI_NS1C_6fusion15FusionCallbacksIS1G_NS1P_17LinearCombinationIaiaiLNS_15FloatRoundStyleE2EEES1I_S1O_JEEENS4_5SM1004TMEM4LOAD26SM100_TMEM_LOAD_32dp32b32xENS4_13SM90_TMA_LOADENS10_INS11_ILi1ELi4ELi3EEES14_NSR_INS5_IJS15_S1K_EEENS5_IJS1K_SD_EEEEEEENS4_39AutoVectorizingCopyWithAssumedAlignmentILi128EEENS4_14SM90_TMA_STOREES24_S26_S26_EEEvvEEEEvNT_6ParamsE)
        /*0008*/ 	.word	0x0000005d


	//----- nvinfo : EIATTR_FRAME_SIZE
	.align		4
.L_19:
        /*000c*/ 	.byte	0x04, 0x11
        /*000e*/ 	.short	(.L_21 - .L_20)
	.align		4
.L_20:
        /*0010*/ 	.word	index@($__internal_2_$__cuda_sm10x_tcgen05_guardrail_trap_unallocated_columns_being_dealloced)
        /*0014*/ 	.word	0x00000000


	//----- nvinfo : EIATTR_FRAME_SIZE
	.align		4
.L_21:
        /*0018*/ 	.byte	0x04, 0x11
        /*001a*/ 	.short	(.L_23 - .L_22)
	.align		4
.L_22:
        /*001c*/ 	.word	index@($__internal_1_$__cuda_sm10x_tcgen05_guardrail_trap_phase_invalid_during_alloc)
        /*0020*/ 	.word	0x00000000


	//----- nvinfo : EIATTR_FRAME_SIZE
	.align		4
.L_23:
        /*0024*/ 	.byte	0x04, 0x11
        /*0026*/ 	.short	(.L_25 - .L_24)
	.align		4
.L_24:
        /*0028*/ 	.word	index@($__internal_0_$__cuda_sm10x_tcgen05_guardrail_trap_col_being_dealloced_not_returned_by_alloc)
        /*002c*/ 	.word	0x00000000


	//----- nvinfo : EIATTR_FRAME_SIZE
	.align		4
.L_25:
        /*0030*/ 	.byte	0x04, 0x11
        /*0032*/ 	.short	(.L_27 - .L_26)
	.align		4
.L_26:
        /*0034*/ 	.word	index@(_ZN7cutlass13device_kernelINS_4gemm6kernel13GemmUniversalIN4cute5tupleIJiiiiEEENS1_10collective13CollectiveMmaINS1_35MainloopSm100TmaUmmaWarpSpecializedILi13ELi2ELi4ENS5_IJNS4_1CILi4EEENSA_ILi2EEENSA_ILi1EEEEEEEENS5_IJNSA_ILi128EEESG_SG_EEEaNS5_IJlSD_lEEEaSI_NS4_8TiledMMAINS4_8MMA_AtomIJNS4_21SM100_MMA_S8_2x1SM_SSIaaiLi128ELi128ELNS4_4UMMA5MajorE0ELSN_0ELNSM_8SaturateE0EEEEEENS4_6LayoutINS5_IJSD_SD_SD_EEENS5_IJNSA_ILi0EEEST_ST_EEEEENS5_IJNS4_10UnderscoreESW_SW_EEEEENS4_28SM100_TMA_2SM_LOAD_MULTICASTENS4_14ComposedLayoutINS4_7SwizzleILi3ELi4ELi3EEENS4_18smem_ptr_flag_bitsILi8EEENSR_INS5_IJNSA_ILi8EEESG_EEENS5_IJSG_SD_EEEEEEEvNS4_8identityESZ_S19_vS1A_EENS_8epilogue10collective18CollectiveEpilogueINS1C_23Sm100TmaWarpSpecializedILi2ELi2ELi32ELb0ELb0EEEJNS5_IJNSA_ILi64EEESG_SG_EEENS5_IJNSR_IS1H_SD_EENSR_INS5_IJNSA_ILi32EEESC_EEENS5_IJSD_S1H_EEEEEEEEaSI_aSI_NS1C_6fusion15FusionCallbacksIS1G_NS1P_17LinearCombinationIaiaiLNS_15FloatRoundStyleE2EEES1I_S1O_JEEENS4_5SM1004TMEM4LOAD26SM100_TMEM_LOAD_32dp32b32xENS4_13SM90_TMA_LOADENS10_INS11_ILi1ELi4ELi3EEES14_NSR_INS5_IJS15_S1K_EEENS5_IJS1K_SD_EEEEEEENS4_39AutoVectorizingCopyWithAssumedAlignmentILi128EEENS4_14SM90_TMA_STOREES24_S26_S26_EEEvvEEEEvNT_6ParamsE)
        /*0038*/ 	.word	0x00000000


	//----- nvinfo : EIATTR_MIN_STACK_SIZE
	.align		4
.L_27:
        /*003c*/ 	.byte	0x04, 0x12
        /*003e*/ 	.short	(.L_29 - .L_28)
	.align		4
.L_28:
        /*0040*/ 	.word	index@(_ZN7cutlass13device_kernelINS_4gemm6kernel13GemmUniversalIN4cute5tupleIJiiiiEEENS1_10collective13CollectiveMmaINS1_35MainloopSm100TmaUmmaWarpSpecializedILi13ELi2ELi4ENS5_IJNS4_1CILi4EEENSA_ILi2EEENSA_ILi1EEEEEEEENS5_IJNSA_ILi128EEESG_SG_EEEaNS5_IJlSD_lEEEaSI_NS4_8TiledMMAINS4_8MMA_AtomIJNS4_21SM100_MMA_S8_2x1SM_SSIaaiLi128ELi128ELNS4_4UMMA5MajorE0ELSN_0ELNSM_8SaturateE0EEEEEENS4_6LayoutINS5_IJSD_SD_SD_EEENS5_IJNSA_ILi0EEEST_ST_EEEEENS5_IJNS4_10UnderscoreESW_SW_EEEEENS4_28SM100_TMA_2SM_LOAD_MULTICASTENS4_14ComposedLayoutINS4_7SwizzleILi3ELi4ELi3EEENS4_18smem_ptr_flag_bitsILi8EEENSR_INS5_IJNSA_ILi8EEESG_EEENS5_IJSG_SD_EEEEEEEvNS4_8identityESZ_S19_vS1A_EENS_8epilogue10collective18CollectiveEpilogueINS1C_23Sm100TmaWarpSpecializedILi2ELi2ELi32ELb0ELb0EEEJNS5_IJNSA_ILi64EEESG_SG_EEENS5_IJNSR_IS1H_SD_EENSR_INS5_IJNSA_ILi32EEESC_EEENS5_IJSD_S1H_EEEEEEEEaSI_aSI_NS1C_6fusion15FusionCallbacksIS1G_NS1P_17LinearCombinationIaiaiLNS_15FloatRoundStyleE2EEES1I_S1O_JEEENS4_5SM1004TMEM4LOAD26SM100_TMEM_LOAD_32dp32b32xENS4_13SM90_TMA_LOADENS10_INS11_ILi1ELi4ELi3EEES14_NSR_INS5_IJS15_S1K_EEENS5_IJS1K_SD_EEEEEEENS4_39AutoVectorizingCopyWithAssumedAlignmentILi128EEENS4_14SM90_TMA_STOREES24_S26_S26_EEEvvEEEEvNT_6ParamsE)
        /*0044*/ 	.word	0x00000000
.L_29:


//--------------------- .nv.compat                --------------------------
	.section	.nv.compat,"",@"SHT_CUDA_COMPAT_INFO"
	.align	4
        /*0000*/ 	.byte	0x02, 0x09, 0x01, 0x00, 0x02, 0x02, 0x03, 0x00, 0x02, 0x05, 0x06, 0x00, 0x03, 0x07, 0x01, 0x01
        /*0010*/ 	.byte	0x02, 0x03, 0x01, 0x00, 0x02, 0x06, 0x01, 0x00, 0x04, 0x0b, 0x08, 0x00, 0x01, 0x00, 0x00, 0x00
        /*0020*/ 	.byte	0x00, 0x00, 0x00, 0x00


//--------------------- .nv.info._ZN7cutlass13device_kernelINS_4gemm6kernel13GemmUniversalIN4cute5tupleIJiiiiEEENS1_10collective13CollectiveMmaINS1_35MainloopSm100TmaUmmaWarpSpecializedILi13ELi2ELi4ENS5_IJNS4_1CILi4EEENSA_ILi2EEENSA_ILi1EEEEEEEENS5_IJNSA_ILi128EEESG_SG_EEEaNS5_IJlSD_lEEEaSI_NS4_8TiledMMAINS4_8MMA_AtomIJNS4_21SM100_MMA_S8_2x1SM_SSIaaiLi128ELi128ELNS4_4UMMA5MajorE0ELSN_0ELNSM_8SaturateE0EEEEEENS4_6LayoutINS5_IJSD_SD_SD_EEENS5_IJNSA_ILi0EEEST_ST_EEEEENS5_IJNS4_10UnderscoreESW_SW_EEEEENS4_28SM100_TMA_2SM_LOAD_MULTICASTENS4_14ComposedLayoutINS4_7SwizzleILi3ELi4ELi3EEENS4_18smem_ptr_flag_bitsILi8EEENSR_INS5_IJNSA_ILi8EEESG_EEENS5_IJSG_SD_EEEEEEEvNS4_8identityESZ_S19_vS1A_EENS_8epilogue10collective18CollectiveEpilogueINS1C_23Sm100TmaWarpSpecializedILi2ELi2ELi32ELb0ELb0EEEJNS5_IJNSA_ILi64EEESG_SG_EEENS5_IJNSR_IS1H_SD_EENSR_INS5_IJNSA_ILi32EEESC_EEENS5_IJSD_S1H_EEEEEEEEaSI_aSI_NS1C_6fusion15FusionCallbacksIS1G_NS1P_17LinearCombinationIaiaiLNS_15FloatRoundStyleE2EEES1I_S1O_JEEENS4_5SM1004TMEM4LOAD26SM100_TMEM_LOAD_32dp32b32xENS4_13SM90_TMA_LOADENS10_INS11_ILi1ELi4ELi3EEES14_NSR_INS5_IJS15_S1K_EEENS5_IJS1K_SD_EEEEEEENS4_39AutoVectorizingCopyWithAssumedAlignmentILi128EEENS4_14SM90_TMA_STOREES24_S26_S26_EEEvvEEEEvNT_6ParamsE --------------------------
	.section	.nv.info._ZN7cutlass13device_kernelINS_4gemm6kernel13GemmUniversalIN4cute5tupleIJiiiiEEENS1_10collective13CollectiveMmaINS1_35MainloopSm100TmaUmmaWarpSpecializedILi13ELi2ELi4ENS5_IJNS4_1CILi4EEENSA_ILi2EEENSA_ILi1EEEEEEEENS5_IJNSA_ILi128EEESG_SG_EEEaNS5_IJlSD_lEEEaSI_NS4_8TiledMMAINS4_8MMA_AtomIJNS4_21SM100_MMA_S8_2x1SM_SSIaaiLi128ELi128ELNS4_4UMMA5MajorE0ELSN_0ELNSM_8SaturateE0EEEEEENS4_6LayoutINS5_IJSD_SD_SD_EEENS5_IJNSA_ILi0EEEST_ST_EEEEENS5_IJNS4_10UnderscoreESW_SW_EEEEENS4_28SM100_TMA_2SM_LOAD_MULTICASTENS4_14ComposedLayoutINS4_7SwizzleILi3ELi4ELi3EEENS4_18smem_ptr_flag_bitsILi8EEENSR_INS5_IJNSA_ILi8EEESG_EEENS5_IJSG_SD_EEEEEEEvNS4_8identityESZ_S19_vS1A_EENS_8epilogue10collective18CollectiveEpilogueINS1C_23Sm100TmaWarpSpecializedILi2ELi2ELi32ELb0ELb0EEEJNS5_IJNSA_ILi64EEESG_SG_EEENS5_IJNSR_IS1H_SD_EENSR_INS5_IJNSA_ILi32EEESC_EEENS5_IJSD_S1H_EEEEEEEEaSI_aSI_NS1C_6fusion15FusionCallbacksIS1G_NS1P_17LinearCombinationIaiaiLNS_15FloatRoundStyleE2EEES1I_S1O_JEEENS4_5SM1004TMEM4LOAD26SM100_TMEM_LOAD_32dp32b32xENS4_13SM90_TMA_LOADENS10_INS11_ILi1ELi4ELi3EEES14_NSR_INS5_IJS15_S1K_EEENS5_IJS1K_SD_EEEEEEENS4_39AutoVectorizingCopyWithAssumedAlignmentILi128EEENS4_14SM90_TMA_STOREES24_S26_S26_EEEvvEEEEvNT_6ParamsE,"",@"SHT_CUDA_INFO"
	.sectionflags	@""
	.align	4


	//----- nvinfo : EIATTR_CUDA_API_VERSION
	.align		4
        /*0000*/ 	.byte	0x04, 0x37
        /*0002*/ 	.short	(.L_31 - .L_30)
.L_30:
        /*0004*/ 	.word	0x00000082


	//----- nvinfo : EIATTR_KPARAM_INFO
	.align		4
.L_31:
        /*0008*/ 	.byte	0x04, 0x17
        /*000a*/ 	.short	(.L_33 - .L_32)
.L_32:
        /*000c*/ 	.word	0x00000000
        /*0010*/ 	.short	0x0000
        /*0012*/ 	.short	0x0000
        /*0014*/ 	.byte	0x00, 0xf0, 0x01, 0x20


	//----- nvinfo : EIATTR_AT_ENTRY_FRAGMENTS
	.align		4
.L_33:
        /*0018*/ 	.byte	0x04, 0x4f
        /*001a*/ 	.short	(.L_35 - .L_34)


	//   ....[0]....
.L_34:
        /*001c*/ 	.word	0x00000007


	//----- nvinfo : EIATTR_RESERVED_SMEM_USED
	.align		4
.L_35:
        /*0020*/ 	.byte	0x01, 0x41
	.zero		2


	//----- nvinfo : EIATTR_SPARSE_MMA_MASK
	.align		4
        /*0024*/ 	.byte	0x03, 0x50
        /*0026*/ 	.short	0x0000


	//----- nvinfo : EIATTR_TCGEN05_2CTA_USED
	.align		4
        /*0028*/ 	.byte	0x01, 0x52
	.zero		2


	//----- nvinfo : EIATTR_MAXREG_COUNT
	.align		4
        /*002c*/ 	.byte	0x03, 0x1b
        /*002e*/ 	.short	0x00ff


	//----- nvinfo : EIATTR_NUM_BARRIERS
	.align		4
        /*0030*/ 	.byte	0x02, 0x4c
        /*0032*/ 	.byte	0x07
	.zero		1


	//----- nvinfo : EIATTR_EXTERNS
	.align		4
        /*0034*/ 	.byte	0x04, 0x0f
        /*0036*/ 	.short	(.L_37 - .L_36)


	//   ....[0]....
	.align		4
.L_36:
        /*0038*/ 	.word	index@(__assertfail)


	//----- nvinfo : EIATTR_MERCURY_ISA_VERSION
	.align		4
.L_37:
        /*003c*/ 	.byte	0x03, 0x5f
        /*003e*/ 	.short	0x0101


	//----- nvinfo : EIATTR_INT_WARP_WIDE_INSTR_OFFSETS
	.align		4
        /*0040*/ 	.byte	0x04, 0x31
        /*0042*/ 	.short	(.L_39 - .L_38)


	//   ....[0]....
.L_38:
        /*0044*/ 	.word	0x00000e70


	//   ....[1]....
        /*0048*/ 	.word	0x00000f10


	//   ....[2]....
        /*004c*/ 	.word	0x00004a60


	//   ....[3]....
        /*0050*/ 	.word	0x00004a90


	//   ....[4]....
        /*0054*/ 	.word	0x00004ab0


	//   ....[5]....
        /*0058*/ 	.word	0x000055d0


	//   ....[6]....
        /*005c*/ 	.word	0x00005670


	//   ....[7]....
        /*0060*/ 	.word	0x00005720


	//   ....[8]....
        /*0064*/ 	.word	0x000057c0


	//   ....[9]....
        /*0068*/ 	.word	0x000058b0


	//   ....[10]....
        /*006c*/ 	.word	0x00005980


	//----- nvinfo : EIATTR_COOP_GROUP_MASK_REGIDS
	.align		4
.L_39:
        /*0070*/ 	.byte	0x04, 0x29
        /*0072*/ 	.short	(.L_41 - .L_40)


	//   ....[0]....
.L_40:
        /*0074*/ 	.word	0xffffffff


	//   ....[1]....
        /*0078*/ 	.word	0xffffffff


	//   ....[2]....
        /*007c*/ 	.word	0xffffffff


	//   ....[3]....
        /*0080*/ 	.word	0xffffffff


	//   ....[4]....
        /*0084*/ 	.word	0xffffffff


	//   ....[5]....
        /*0088*/ 	.word	0xffffffff


	//   ....[6]....
        /*008c*/ 	.word	0xffffffff


	//   ....[7]....
        /*0090*/ 	.word	0xffffffff


	//   ....[8]....
        /*0094*/ 	.word	0xffffffff


	//   ....[9]....
        /*0098*/ 	.word	0xffffffff


	//   ....[10]....
        /*009c*/ 	.word	0xffffffff


	//   ....[11]....
        /*00a0*/ 	.word	0xffffffff


	//   ....[12]....
        /*00a4*/ 	.word	0xffffffff


	//   ....[13]....
        /*00a8*/ 	.word	0xffffffff


	//----- nvinfo : EIATTR_COOP_GROUP_INSTR_OFFSETS
	.align		4
.L_41:
        /*00ac*/ 	.byte	0x04, 0x28
        /*00ae*/ 	.short	(.L_43 - .L_42)


	//   ....[0]....
.L_42:
        /*00b0*/ 	.word	0x000000b0


	//   ....[1]....
        /*00b4*/ 	.word	0x00000510


	//   ....[2]....
        /*00b8*/ 	.word	0x00000820


	//   ....[3]....
        /*00bc*/ 	.word	0x00000970


	//   ....[4]....
        /*00c0*/ 	.word	0x00000a60


	//   ....[5]....
        /*00c4*/ 	.word	0x00000bc0


	//   ....[6]....
        /*00c8*/ 	.word	0x00000d50


	//   ....[7]....
        /*00cc*/ 	.word	0x00000f90


	//   ....[8]....
        /*00d0*/ 	.word	0x00002490


	//   ....[9]....
        /*00d4*/ 	.word	0x00003840


	//   ....[10]....
        /*00d8*/ 	.word	0x00003d10


	//   ....[11]....
        /*00dc*/ 	.word	0x00003d40


	//   ....[12]....
        /*00e0*/ 	.word	0x00004960


	//   ....[13]....
        /*00e4*/ 	.word	0x00004b70


	//----- nvinfo : EIATTR_VRC_CTA_INIT_COUNT
	.align		4
.L_43:
        /*00e8*/ 	.byte	0x02, 0x4a
        /*00ea*/ 	.byte	0x80
	.zero		1


	//----- nvinfo : EIATTR_SYSCALL_OFFSETS
	.align		4
        /*00ec*/ 	.byte	0x04, 0x46
        /*00ee*/ 	.short	(.L_45 - .L_44)


	//   ....[0]....
.L_44:
        /*00f0*/ 	.word	0x000064a0


	//   ....[1]....
        /*00f4*/ 	.word	0x000065e0


	//   ....[2]....
        /*00f8*/ 	.word	0x00006db0


	//   ....[3]....
        /*00fc*/ 	.word	0x00007bb0


	//----- nvinfo : EIATTR_MBARRIER_INSTR_OFFSETS
	.align		4
.L_45:
        /*0100*/ 	.byte	0x04, 0x39
        /*0102*/ 	.short	(.L_47 - .L_46)


	//   ....[0]....
.L_46:
        /*0104*/ 	.word	0x00000660
        /*0108*/ 	.word	0x000000ff
        /*010c*/ 	.word	0x00000000
        /*0110*/ 	.short	0x0100
        /*0112*/ 	.byte	0x04
	.zero		1


	//   ....[1]....
        /*0114*/ 	.word	0x00000670
        /*0118*/ 	.word	0x000000ff
        /*011c*/ 	.word	0x00000068
        /*0120*/ 	.short	0x0100
        /*0122*/ 	.byte	0x04
	.zero		1


	//   ....[2]....
        /*0124*/ 	.word	0x00000680
        /*0128*/ 	.word	0x000000ff
        /*012c*/ 	.word	0x00000008
        /*0130*/ 	.short	0x0100
        /*0132*/ 	.byte	0x04
	.zero		1


	//   ....[3]....
        /*0134*/ 	.word	0x00000690
        /*0138*/ 	.word	0x000000ff
        /*013c*/ 	.word	0x00000070
        /*0140*/ 	.short	0x0100
        /*0142*/ 	.byte	0x04
	.zero		1


	//   ....[4]....
        /*0144*/ 	.word	0x000006a0
        /*0148*/ 	.word	0x000000ff
        /*014c*/ 	.word	0x00000010
        /*0150*/ 	.short	0x0100
        /*0152*/ 	.byte	0x04
	.zero		1


	//   ....[5]....
        /*0154*/ 	.word	0x000006b0
        /*0158*/ 	.word	0x000000ff
        /*015c*/ 	.word	0x00000078
        /*0160*/ 	.short	0x0100
        /*0162*/ 	.byte	0x04
	.zero		1


	//   ....[6]....
        /*0164*/ 	.word	0x000006c0
        /*0168*/ 	.word	0x000000ff
        /*016c*/ 	.word	0x00000018
        /*0170*/ 	.short	0x0100
        /*0172*/ 	.byte	0x04
	.zero		1


	//   ....[7]....
        /*0174*/ 	.word	0x000006d0
        /*0178*/ 	.word	0x000000ff
        /*017c*/ 	.word	0x00000080
        /*0180*/ 	.short	0x0100
        /*0182*/ 	.byte	0x04
	.zero		1


	//   ....[8]....
        /*0184*/ 	.word	0x000006e0
        /*0188*/ 	.word	0x000000ff
        /*018c*/ 	.word	0x00000020
        /*0190*/ 	.short	0x0100
        /*0192*/ 	.byte	0x04
	.zero		1


	//   ....[9]....
        /*0194*/ 	.word	0x000006f0
        /*0198*/ 	.word	0x000000ff
        /*019c*/ 	.word	0x00000088
        /*01a0*/ 	.short	0x0100
        /*01a2*/ 	.byte	0x04
	.zero		1


	//   ....[10]....
        /*01a4*/ 	.word	0x00000700
        /*01a8*/ 	.word	0x000000ff
        /*01ac*/ 	.word	0x00000028
        /*01b0*/ 	.short	0x0100
        /*01b2*/ 	.byte	0x04
	.zero		1


	//   ....[11]....
        /*01b4*/ 	.word	0x00000710
        /*01b8*/ 	.word	0x000000ff
        /*01bc*/ 	.word	0x00000090
        /*01c0*/ 	.short	0x0100
        /*01c2*/ 	.byte	0x04
	.zero		1


	//   ....[12]....
        /*01c4*/ 	.word	0x00000720
        /*01c8*/ 	.word	0x000000ff
        /*01cc*/ 	.word	0x00000030
        /*01d0*/ 	.short	0x0100
        /*01d2*/ 	.byte	0x04
	.zero		1


	//   ....[13]....
        /*01d4*/ 	.word	0x00000730
        /*01d8*/ 	.word	0x000000ff
        /*01dc*/ 	.word	0x00000098
        /*01e0*/ 	.short	0x0100
        /*01e2*/ 	.byte	0x04
	.zero		1


	//   ....[14]....
        /*01e4*/ 	.word	0x00000740
        /*01e8*/ 	.word	0x000000ff
        /*01ec*/ 	.word	0x00000038
        /*01f0*/ 	.short	0x0100
        /*01f2*/ 	.byte	0x04
	.zero		1


	//   ....[15]....
        /*01f4*/ 	.word	0x00000750
        /*01f8*/ 	.word	0x000000ff
        /*01fc*/ 	.word	0x000000a0
        /*0200*/ 	.short	0x0100
        /*0202*/ 	.byte	0x04
	.zero		1


	//   ....[16]....
        /*0204*/ 	.word	0x00000760
        /*0208*/ 	.word	0x000000ff
        /*020c*/ 	.word	0x00000040
        /*0210*/ 	.short	0x0100
        /*0212*/ 	.byte	0x04
	.zero		1


	//   ....[17]....
        /*0214*/ 	.word	0x00000770
        /*0218*/ 	.word	0x000000ff
        /*021c*/ 	.word	0x000000a8
        /*0220*/ 	.short	0x0100
        /*0222*/ 	.byte	0x04
	.zero		1


	//   ....[18]....
        /*0224*/ 	.word	0x00000780
        /*0228*/ 	.word	0x000000ff
        /*022c*/ 	.word	0x00000048
        /*0230*/ 	.short	0x0100
        /*0232*/ 	.byte	0x04
	.zero		1


	//   ....[19]....
        /*0234*/ 	.word	0x00000790
        /*0238*/ 	.word	0x000000ff
        /*023c*/ 	.word	0x000000b0
        /*0240*/ 	.short	0x0100
        /*0242*/ 	.byte	0x04
	.zero		1


	//   ....[20]....
        /*0244*/ 	.word	0x000007a0
        /*0248*/ 	.word	0x000000ff
        /*024c*/ 	.word	0x00000050
        /*0250*/ 	.short	0x0100
        /*0252*/ 	.byte	0x04
	.zero		1


	//   ....[21]....
        /*0254*/ 	.word	0x000007b0
        /*0258*/ 	.word	0x000000ff
        /*025c*/ 	.word	0x000000b8
        /*0260*/ 	.short	0x0100
        /*0262*/ 	.byte	0x04
	.zero		1


	//   ....[22]....
        /*0264*/ 	.word	0x000007c0
        /*0268*/ 	.word	0x000000ff
        /*026c*/ 	.word	0x00000058
        /*0270*/ 	.short	0x0100
        /*0272*/ 	.byte	0x04
	.zero		1


	//   ....[23]....
        /*0274*/ 	.word	0x000007d0
        /*0278*/ 	.word	0x000000ff
        /*027c*/ 	.word	0x000000c0
        /*0280*/ 	.short	0x0100
        /*0282*/ 	.byte	0x04
	.zero		1


	//   ....[24]....
        /*0284*/ 	.word	0x000007e0
        /*0288*/ 	.word	0x000000ff
        /*028c*/ 	.word	0x00000060
        /*0290*/ 	.short	0x0100
        /*0292*/ 	.byte	0x04
	.zero		1


	//   ....[25]....
        /*0294*/ 	.word	0x000007f0
        /*0298*/ 	.word	0x000000ff
        /*029c*/ 	.word	0x000000c8
        /*02a0*/ 	.short	0x0100
        /*02a2*/ 	.byte	0x04
	.zero		1


	//   ....[26]....
        /*02a4*/ 	.word	0x00000920
        /*02a8*/ 	.word	0x000000ff
        /*02ac*/ 	.word	0x000000d0
        /*02b0*/ 	.short	0x0100
        /*02b2*/ 	.byte	0x04
	.zero		1


	//   ....[27]....
        /*02b4*/ 	.word	0x00000930
        /*02b8*/ 	.word	0x000000ff
        /*02bc*/ 	.word	0x000000e0
        /*02c0*/ 	.short	0x0100
        /*02c2*/ 	.byte	0x04
	.zero		1


	//   ....[28]....
        /*02c4*/ 	.word	0x00000940
        /*02c8*/ 	.word	0x000000ff
        /*02cc*/ 	.word	0x000000d8
        /*02d0*/ 	.short	0x0100
        /*02d2*/ 	.byte	0x04
	.zero		1


	//   ....[29]....
        /*02d4*/ 	.word	0x00000950
        /*02d8*/ 	.word	0x000000ff
        /*02dc*/ 	.word	0x000000e8
        /*02e0*/ 	.short	0x0100
        /*02e2*/ 	.byte	0x04
	.zero		1


	//   ....[30]....
        /*02e4*/ 	.word	0x00000a30
        /*02e8*/ 	.word	0x000000ff
        /*02ec*/ 	.word	0x000000f0
        /*02f0*/ 	.short	0x0100
        /*02f2*/ 	.byte	0x06
	.zero		1


	//   ....[31]....
        /*02f4*/ 	.word	0x00000a40
        /*02f8*/ 	.word	0x000000ff
        /*02fc*/ 	.word	0x000000f8
        /*0300*/ 	.short	0x0100
        /*0302*/ 	.byte	0x06
	.zero		1


	//   ....[32]....
        /*0304*/ 	.word	0x00000b70
        /*0308*/ 	.word	0x000000ff
        /*030c*/ 	.word	0x00000100
        /*0310*/ 	.short	0x0100
        /*0312*/ 	.byte	0x06
	.zero		1


	//   ....[33]....
        /*0314*/ 	.word	0x00000b80
        /*0318*/ 	.word	0x000000ff
        /*031c*/ 	.word	0x00000110
        /*0320*/ 	.short	0x0100
        /*0322*/ 	.byte	0x06
	.zero		1


	//   ....[34]....
        /*0324*/ 	.word	0x00000b90
        /*0328*/ 	.word	0x000000ff
        /*032c*/ 	.word	0x00000108
        /*0330*/ 	.short	0x0100
        /*0332*/ 	.byte	0x06
	.zero		1


	//   ....[35]....
        /*0334*/ 	.word	0x00000ba0
        /*0338*/ 	.word	0x000000ff
        /*033c*/ 	.word	0x00000118
        /*0340*/ 	.short	0x0100
        /*0342*/ 	.byte	0x06
	.zero		1


	//   ....[36]....
        /*0344*/ 	.word	0x00000cc0
        /*0348*/ 	.word	0x000000ff
        /*034c*/ 	.word	0x00000120
        /*0350*/ 	.short	0x0100
        /*0352*/ 	.byte	0x04
	.zero		1


	//   ....[37]....
        /*0354*/ 	.word	0x00000cd0
        /*0358*/ 	.word	0x000000ff
        /*035c*/ 	.word	0x00000140
        /*0360*/ 	.short	0x0100
        /*0362*/ 	.byte	0x04
	.zero		1


	//   ....[38]....
        /*0364*/ 	.word	0x00000ce0
        /*0368*/ 	.word	0x000000ff
        /*036c*/ 	.word	0x00000128
        /*0370*/ 	.short	0x0100
        /*0372*/ 	.byte	0x04
	.zero		1


	//   ....[39]....
        /*0374*/ 	.word	0x00000cf0
        /*0378*/ 	.word	0x000000ff
        /*037c*/ 	.word	0x00000148
        /*0380*/ 	.short	0x0100
        /*0382*/ 	.byte	0x04
	.zero		1


	//   ....[40]....
        /*0384*/ 	.word	0x00000d00
        /*0388*/ 	.word	0x000000ff
        /*038c*/ 	.word	0x00000130
        /*0390*/ 	.short	0x0100
        /*0392*/ 	.byte	0x04
	.zero		1


	//   ....[41]....
        /*0394*/ 	.word	0x00000d10
        /*0398*/ 	.word	0x000000ff
        /*039c*/ 	.word	0x00000150
        /*03a0*/ 	.short	0x0100
        /*03a2*/ 	.byte	0x04
	.zero		1


	//   ....[42]....
        /*03a4*/ 	.word	0x00000d20
        /*03a8*/ 	.word	0x000000ff
        /*03ac*/ 	.word	0x00000138
        /*03b0*/ 	.short	0x0100
        /*03b2*/ 	.byte	0x04
	.zero		1


	//   ....[43]....
        /*03b4*/ 	.word	0x00000d30
        /*03b8*/ 	.word	0x000000ff
        /*03bc*/ 	.word	0x00000158
        /*03c0*/ 	.short	0x0100
        /*03c2*/ 	.byte	0x04
	.zero		1


	//   ....[44]....
        /*03c4*/ 	.word	0x00000e20
        /*03c8*/ 	.word	0x000000ff
        /*03cc*/ 	.word	0x00000160
        /*03d0*/ 	.short	0x0100
        /*03d2*/ 	.byte	0x04
	.zero		1


	//   ....[45]....
        /*03d4*/ 	.word	0x00000e30
        /*03d8*/ 	.word	0x000000ff
        /*03dc*/ 	.word	0x00000170
        /*03e0*/ 	.short	0x0100
        /*03e2*/ 	.byte	0x04
	.zero		1


	//   ....[46]....
        /*03e4*/ 	.word	0x00000e40
        /*03e8*/ 	.word	0x000000ff
        /*03ec*/ 	.word	0x00000168
        /*03f0*/ 	.short	0x0100
        /*03f2*/ 	.byte	0x04
	.zero		1


	//   ....[47]....
        /*03f4*/ 	.word	0x00000e50
        /*03f8*/ 	.word	0x000000ff
        /*03fc*/ 	.word	0x00000178
        /*0400*/ 	.short	0x0100
        /*0402*/ 	.byte	0x04
	.zero		1


	//   ....[48]....
        /*0404*/ 	.word	0x00000f50
        /*0408*/ 	.word	0x000000ff
        /*040c*/ 	.word	0x00000180
        /*0410*/ 	.short	0x0100
        /*0412*/ 	.byte	0x06
	.zero		1


	//   ....[49]....
        /*0414*/ 	.word	0x00001c70
        /*0418*/ 	.word	0x00000000
        /*041c*/ 	.word	0x00000170
        /*0420*/ 	.short	0x010a
        /*0422*/ 	.byte	0xff
	.zero		1


	//   ....[50]....
        /*0424*/ 	.word	0x00001ca0
        /*0428*/ 	.word	0x00000000
        /*042c*/ 	.word	0x00000160
        /*0430*/ 	.short	0x0101
        /*0432*/ 	.byte	0xff
	.zero		1


	//   ....[51]....
        /*0434*/ 	.word	0x00001d60
        /*0438*/ 	.word	0x000000ff
        /*043c*/ 	.word	0x00000068
        /*0440*/ 	.short	0x010a
        /*0442*/ 	.byte	0x04
	.zero		1


	//   ....[52]....
        /*0444*/ 	.word	0x00001e30
        /*0448*/ 	.word	0x000000ff
        /*044c*/ 	.word	0x00000068
        /*0450*/ 	.short	0x010a
        /*0452*/ 	.byte	0x21
	.zero		1


	//   ....[53]....
        /*0454*/ 	.word	0x00001fe0
        /*0458*/ 	.word	0x000000ff
        /*045c*/ 	.word	0x00000068
        /*0460*/ 	.short	0x010a
        /*0462*/ 	.byte	0x05
	.zero		1


	//   ....[54]....
        /*0464*/ 	.word	0x00002110
        /*0468*/ 	.word	0x000000ff
        /*046c*/ 	.word	0x000000f8
        /*0470*/ 	.short	0x0101
        /*0472*/ 	.byte	0x06
	.zero		1


	//   ....[55]....
        /*0474*/ 	.word	0x00002130
        /*0478*/ 	.word	0x000000ff
        /*047c*/ 	.word	0x00000068
        /*0480*/ 	.short	0x010a
        /*0482*/ 	.byte	0x04
	.zero		1


	//   ....[56]....
        /*0484*/ 	.word	0x000021b0
        /*0488*/ 	.word	0x000000ff
        /*048c*/ 	.word	0x00000068
        /*0490*/ 	.short	0x010a
        /*0492*/ 	.byte	0x11
	.zero		1


	//   ....[57]....
        /*0494*/ 	.word	0x00002340
        /*0498*/ 	.word	0x000000ff
        /*049c*/ 	.word	0x00000068
        /*04a0*/ 	.short	0x010a
        /*04a2*/ 	.byte	0x05
	.zero		1


	//   ....[58]....
        /*04a4*/ 	.word	0x000024c0
        /*04a8*/ 	.word	0x00000003
        /*04ac*/ 	.word	0x00000100
        /*04b0*/ 	.short	0x010a
        /*04b2*/ 	.byte	0xff
	.zero		1


	//   ....[59]....
        /*04b4*/ 	.word	0x00002610
        /*04b8*/ 	.word	0x00000000
        /*04bc*/ 	.word	0x00000000
        /*04c0*/ 	.short	0x0101
        /*04c2*/ 	.byte	0xff
	.zero		1


	//   ....[60]....
        /*04c4*/ 	.word	0x00002bb0
        /*04c8*/ 	.word	0x000000ff
        /*04cc*/ 	.word	0x00000000
        /*04d0*/ 	.short	0x010a
        /*04d2*/ 	.byte	0x04
	.zero		1


	//   ....[61]....
        /*04d4*/ 	.word	0x00002c40
        /*04d8*/ 	.word	0x000000ff
        /*04dc*/ 	.word	0x00000000
        /*04e0*/ 	.short	0x010a
        /*04e2*/ 	.byte	0x05
	.zero		1


	//   ....[62]....
        /*04e4*/ 	.word	0x00002cd0
        /*04e8*/ 	.word	0x000000ff
        /*04ec*/ 	.word	0x00000000
        /*04f0*/ 	.short	0x010a
        /*04f2*/ 	.byte	0x05
	.zero		1


	//   ....[63]....
        /*04f4*/ 	.word	0x00002d60
        /*04f8*/ 	.word	0x000000ff
        /*04fc*/ 	.word	0x00000000
        /*0500*/ 	.short	0x010a
        /*0502*/ 	.byte	0x05
	.zero		1


	//   ....[64]....
        /*0504*/ 	.word	0x00002df0
        /*0508*/ 	.word	0x000000ff
        /*050c*/ 	.word	0x00000000
        /*0510*/ 	.short	0x010a
        /*0512*/ 	.byte	0x05
	.zero		1


	//   ....[65]....
        /*0514*/ 	.word	0x00002e80
        /*0518*/ 	.word	0x000000ff
        /*051c*/ 	.word	0x00000000
        /*0520*/ 	.short	0x010a
        /*0522*/ 	.byte	0x05
	.zero		1


	//   ....[66]....
        /*0524*/ 	.word	0x00002f10
        /*0528*/ 	.word	0x000000ff
        /*052c*/ 	.word	0x00000000
        /*0530*/ 	.short	0x010a
        /*0532*/ 	.byte	0x05
	.zero		1


	//   ....[67]....
        /*0534*/ 	.word	0x00002fa0
        /*0538*/ 	.word	0x000000ff
        /*053c*/ 	.word	0x00000000
        /*0540*/ 	.short	0x010a
        /*0542*/ 	.byte	0x05
	.zero		1


	//   ....[68]....
        /*0544*/ 	.word	0x00003030
        /*0548*/ 	.word	0x000000ff
        /*054c*/ 	.word	0x00000000
        /*0550*/ 	.short	0x010a
        /*0552*/ 	.byte	0x05
	.zero		1


	//   ....[69]....
        /*0554*/ 	.word	0x000030c0
        /*0558*/ 	.word	0x000000ff
        /*055c*/ 	.word	0x00000000
        /*0560*/ 	.short	0x010a
        /*0562*/ 	.byte	0x05
	.zero		1


	//   ....[70]....
        /*0564*/ 	.word	0x00003150
        /*0568*/ 	.word	0x000000ff
        /*056c*/ 	.word	0x00000000
        /*0570*/ 	.short	0x010a
        /*0572*/ 	.byte	0x05
	.zero		1


	//   ....[71]....
        /*0574*/ 	.word	0x000031e0
        /*0578*/ 	.word	0x000000ff
        /*057c*/ 	.word	0x00000000
        /*0580*/ 	.short	0x010a
        /*0582*/ 	.byte	0x05
	.zero		1


	//   ....[72]....
        /*0584*/ 	.word	0x00003280
        /*0588*/ 	.word	0x00000000
        /*058c*/ 	.word	0x00000000
        /*0590*/ 	.short	0x010a
        /*0592*/ 	.byte	0xff
	.zero		1


	//   ....[73]....
        /*0594*/ 	.word	0x000033a0
        /*0598*/ 	.word	0x00000002
        /*059c*/ 	.word	0x00000160
        /*05a0*/ 	.short	0x010a
        /*05a2*/ 	.byte	0xff
	.zero		1


	//   ....[74]....
        /*05a4*/ 	.word	0x00003410
        /*05a8*/ 	.word	0x00000002
        /*05ac*/ 	.word	0x00000000
        /*05b0*/ 	.short	0x0101
        /*05b2*/ 	.byte	0xff
	.zero		1


	//   ....[75]....
        /*05b4*/ 	.word	0x00003430
        /*05b8*/ 	.word	0x000000ff
        /*05bc*/ 	.word	0x00000110
        /*05c0*/ 	.short	0x010a
        /*05c2*/ 	.byte	0x04
	.zero		1


	//   ....[76]....
        /*05c4*/ 	.word	0x00003550
        /*05c8*/ 	.word	0x00000002
        /*05cc*/ 	.word	0x00000100
        /*05d0*/ 	.short	0x010a
        /*05d2*/ 	.byte	0xff
	.zero		1


	//   ....[77]....
        /*05d4*/ 	.word	0x00003650
        /*05d8*/ 	.word	0x00000002
        /*05dc*/ 	.word	0x00000000
        /*05e0*/ 	.short	0x0101
        /*05e2*/ 	.byte	0xff
	.zero		1


	//   ....[78]....
        /*05e4*/ 	.word	0x000036e0
        /*05e8*/ 	.word	0x000000ff
        /*05ec*/ 	.word	0x00000110
        /*05f0*/ 	.short	0x0106
        /*05f2*/ 	.byte	0x04
	.zero		1


	//   ....[79]....
        /*05f4*/ 	.word	0x00003700
        /*05f8*/ 	.word	0x000000ff
        /*05fc*/ 	.word	0x00000110
        /*0600*/ 	.short	0x010a
        /*0602*/ 	.byte	0x04
	.zero		1


	//   ....[80]....
        /*0604*/ 	.word	0x00003790
        /*0608*/ 	.word	0x000000ff
        /*060c*/ 	.word	0x00000110
        /*0610*/ 	.short	0x0106
        /*0612*/ 	.byte	0x07
	.zero		1


	//   ....[81]....
        /*0614*/ 	.word	0x000037d0
        /*0618*/ 	.word	0x00000000
        /*061c*/ 	.word	0x00000110
        /*0620*/ 	.short	0x010a
        /*0622*/ 	.byte	0xff
	.zero		1


	//   ....[82]....
        /*0624*/ 	.word	0x00003a10
        /*0628*/ 	.word	0x000000ff
        /*062c*/ 	.word	0x00000008
        /*0630*/ 	.short	0x010a
        /*0632*/ 	.byte	0x05
	.zero		1


	//   ....[83]....
        /*0634*/ 	.word	0x00003a30
        /*0638*/ 	.word	0x000000ff
        /*063c*/ 	.word	0x00000008
        /*0640*/ 	.short	0x010a
        /*0642*/ 	.byte	0x05
	.zero		1


	//   ....[84]....
        /*0644*/ 	.word	0x00003bc0
        /*0648*/ 	.word	0x000000ff
        /*064c*/ 	.word	0x00000008
        /*0650*/ 	.short	0x010a
        /*0652*/ 	.byte	0x05
	.zero		1


	//   ....[85]....
        /*0654*/ 	.word	0x00003be0
        /*0658*/ 	.word	0x000000ff
        /*065c*/ 	.word	0x00000008
        /*0660*/ 	.short	0x010a
        /*0662*/ 	.byte	0x05
	.zero		1


	//   ....[86]....
        /*0664*/ 	.word	0x00003ca0
        /*0668*/ 	.word	0x000000ff
        /*066c*/ 	.word	0x00000000
        /*0670*/ 	.short	0x0101
        /*0672*/ 	.byte	0x04
	.zero		1


	//   ....[87]....
        /*0674*/ 	.word	0x00003fe0
        /*0678*/ 	.word	0x00000000
        /*067c*/ 	.word	0x00000100
        /*0680*/ 	.short	0x010a
        /*0682*/ 	.byte	0xff
	.zero		1


	//   ....[88]....
        /*0684*/ 	.word	0x000040a0
        /*0688*/ 	.word	0x00000000
        /*068c*/ 	.word	0x00000000
        /*0690*/ 	.short	0x0101
        /*0692*/ 	.byte	0xff
	.zero		1


	//   ....[89]....
        /*0694*/ 	.word	0x00004160
        /*0698*/ 	.word	0x000000ff
        /*069c*/ 	.word	0x00000000
        /*06a0*/ 	.short	0x010a
        /*06a2*/ 	.byte	0x04
	.zero		1


	//   ....[90]....
        /*06a4*/ 	.word	0x00004170
        /*06a8*/ 	.word	0x000000ff
        /*06ac*/ 	.word	0x00000140
        /*06b0*/ 	.short	0x010a
        /*06b2*/ 	.byte	0x1f
	.zero		1


	//   ....[91]....
        /*06b4*/ 	.word	0x00004220
        /*06b8*/ 	.word	0x000000ff
        /*06bc*/ 	.word	0x00000000
        /*06c0*/ 	.short	0x010a
        /*06c2*/ 	.byte	0x05
	.zero		1


	//   ....[92]....
        /*06c4*/ 	.word	0x00004350
        /*06c8*/ 	.word	0x000000ff
        /*06cc*/ 	.word	0x00000000
        /*06d0*/ 	.short	0x010a
        /*06d2*/ 	.byte	0x04
	.zero		1


	//   ....[93]....
        /*06d4*/ 	.word	0x00004650
        /*06d8*/ 	.word	0x000000ff
        /*06dc*/ 	.word	0x00000000
        /*06e0*/ 	.short	0x010a
        /*06e2*/ 	.byte	0x04
	.zero		1


	//   ....[94]....
        /*06e4*/ 	.word	0x000046e0
        /*06e8*/ 	.word	0x000000ff
        /*06ec*/ 	.word	0x00000000
        /*06f0*/ 	.short	0x010a
        /*06f2*/ 	.byte	0x05
	.zero		1


	//   ....[95]....
        /*06f4*/ 	.word	0x00004770
        /*06f8*/ 	.word	0x000000ff
        /*06fc*/ 	.word	0x00000000
        /*0700*/ 	.short	0x010a
        /*0702*/ 	.byte	0x05
	.zero		1


	//   ....[96]....
        /*0704*/ 	.word	0x00004810
        /*0708*/ 	.word	0x00000000
        /*070c*/ 	.word	0x00000000
        /*0710*/ 	.short	0x010a
        /*0712*/ 	.byte	0xff
	.zero		1


	//   ....[97]....
        /*0714*/ 	.word	0x00004850
        /*0718*/ 	.word	0x00000000
        /*071c*/ 	.word	0x00000000
        /*0720*/ 	.short	0x010a
        /*0722*/ 	.byte	0xff
	.zero		1


	//   ....[98]....
        /*0724*/ 	.word	0x000048c0
        /*0728*/ 	.word	0x000000ff
        /*072c*/ 	.word	0x00000000
        /*0730*/ 	.short	0x0101
        /*0732*/ 	.byte	0x04
	.zero		1


	//   ....[99]....
        /*0734*/ 	.word	0x00004900
        /*0738*/ 	.word	0x000000ff
        /*073c*/ 	.word	0x00000180
        /*0740*/ 	.short	0x010a
        /*0742*/ 	.byte	0x1a
	.zero		1


	//   ....[100]....
        /*0744*/ 	.word	0x00004950
        /*0748*/ 	.word	0x000000ff
        /*074c*/ 	.word	0x00000000
        /*0750*/ 	.short	0x0101
        /*0752*/ 	.byte	0x04
	.zero		1


	//   ....[101]....
        /*0754*/ 	.word	0x00004dd0
        /*0758*/ 	.word	0x0000000c
        /*075c*/ 	.word	0x00000100
        /*0760*/ 	.short	0x010a
        /*0762*/ 	.byte	0xff
	.zero		1


	//   ....[102]....
        /*0764*/ 	.word	0x00004f40
        /*0768*/ 	.word	0x00000000
        /*076c*/ 	.word	0x00000000
        /*0770*/ 	.short	0x0101
        /*0772*/ 	.byte	0xff
	.zero		1


	//   ....[103]....
        /*0774*/ 	.word	0x000053d0
        /*0778*/ 	.word	0x000000ff
        /*077c*/ 	.word	0x000000f8
        /*0780*/ 	.short	0x010a
        /*0782*/ 	.byte	0x15
	.zero		1


	//   ....[104]....
        /*0784*/ 	.word	0x00005550
        /*0788*/ 	.word	0x000000ff
        /*078c*/ 	.word	0x000000e0
        /*0790*/ 	.short	0x010a
        /*0792*/ 	.byte	0x15
	.zero		1


	//   ....[105]....
        /*0794*/ 	.word	0x00005740
        /*0798*/ 	.word	0x000000ff
        /*079c*/ 	.word	0x000000d0
        /*07a0*/ 	.short	0x010b
        /*07a2*/ 	.byte	0x15
	.zero		1


	//   ....[106]....
        /*07a4*/ 	.word	0x00005750
        /*07a8*/ 	.word	0x000000ff
        /*07ac*/ 	.word	0x00000000
        /*07b0*/ 	.short	0x0101
        /*07b2*/ 	.byte	0x06
	.zero		1


	//   ....[107]....
        /*07b4*/ 	.word	0x00005760
        /*07b8*/ 	.word	0x000000ff
        /*07bc*/ 	.word	0x000000e8
        /*07c0*/ 	.short	0x010a
        /*07c2*/ 	.byte	0x15
	.zero		1


	//   ....[108]....
        /*07c4*/ 	.word	0x000059a0
        /*07c8*/ 	.word	0x000000ff
        /*07cc*/ 	.word	0x000000d8
        /*07d0*/ 	.short	0x010b
        /*07d2*/ 	.byte	0x15
	.zero		1


	//   ....[109]....
        /*07d4*/ 	.word	0x000059b0
        /*07d8*/ 	.word	0x000000ff
        /*07dc*/ 	.word	0x00000000
        /*07e0*/ 	.short	0x0101
        /*07e2*/ 	.byte	0x25
	.zero		1


	//   ....[110]....
        /*07e4*/ 	.word	0x000059f0
        /*07e8*/ 	.word	0x000000ff
        /*07ec*/ 	.word	0x000000e0
        /*07f0*/ 	.short	0x010a
        /*07f2*/ 	.byte	0x15
	.zero		1


	//   ....[111]....
        /*07f4*/ 	.word	0x00005a30
        /*07f8*/ 	.word	0x00000000
        /*07fc*/ 	.word	0x000000e8
        /*0800*/ 	.short	0x010a
        /*0802*/ 	.byte	0xff
	.zero		1


	//   ....[112]....
        /*0804*/ 	.word	0x00005d50
        /*0808*/ 	.word	0x00000003
        /*080c*/ 	.word	0x00000100
        /*0810*/ 	.short	0x010a
        /*0812*/ 	.byte	0xff
	.zero		1


	//   ....[113]....
        /*0814*/ 	.word	0x00005ed0
        /*0818*/ 	.word	0x00000000
        /*081c*/ 	.word	0x00000000
        /*0820*/ 	.short	0x0101
        /*0822*/ 	.byte	0xff
	.zero		1


	//   ....[114]....
        /*0824*/ 	.word	0x00006970
        /*0828*/ 	.word	0x00000004
        /*082c*/ 	.word	0x000000d0
        /*0830*/ 	.short	0x010a
        /*0832*/ 	.byte	0xff
	.zero		1


	//   ....[115]....
        /*0834*/ 	.word	0x00006980
        /*0838*/ 	.word	0x00000052
        /*083c*/ 	.word	0x00000120
        /*0840*/ 	.short	0x010a
        /*0842*/ 	.byte	0xff
	.zero		1


	//   ....[116]....
        /*0844*/ 	.word	0x00006af0
        /*0848*/ 	.word	0x00000004
        /*084c*/ 	.word	0x000000d0
        /*0850*/ 	.short	0x010a
        /*0852*/ 	.byte	0xff
	.zero		1


	//   ....[117]....
        /*0854*/ 	.word	0x00006c10
        /*0858*/ 	.word	0x00000000
        /*085c*/ 	.word	0x00000000
        /*0860*/ 	.short	0x0101
        /*0862*/ 	.byte	0xff
	.zero		1


	//   ....[118]....
        /*0864*/ 	.word	0x00006c90
        /*0868*/ 	.word	0x00000052
        /*086c*/ 	.word	0x00000120
        /*0870*/ 	.short	0x010a
        /*0872*/ 	.byte	0xff
	.zero		1


	//   ....[119]....
        /*0874*/ 	.word	0x00007860
        /*0878*/ 	.word	0x00000003
        /*087c*/ 	.word	0x000000d0
        /*0880*/ 	.short	0x010a
        /*0882*/ 	.byte	0xff
	.zero		1


	//   ....[120]....
        /*0884*/ 	.word	0x00007910
        /*0888*/ 	.word	0x00000003
        /*088c*/ 	.word	0x000000d0
        /*0890*/ 	.short	0x010a
        /*0892*/ 	.byte	0xff
	.zero		1


	//   ....[121]....
        /*0894*/ 	.word	0x00007a30
        /*0898*/ 	.word	0x00000000
        /*089c*/ 	.word	0x00000000
        /*08a0*/ 	.short	0x0101
        /*08a2*/ 	.byte	0xff
	.zero		1


	//   ....[122]....
        /*08a4*/ 	.word	0x00007cf0
        /*08a8*/ 	.word	0x00000052
        /*08ac*/ 	.word	0x00000000
        /*08b0*/ 	.short	0x0101
        /*08b2*/ 	.byte	0xff
	.zero		1


	//   ....[123]....
        /*08b4*/ 	.word	0x00008760
        /*08b8*/ 	.word	0x00000000
        /*08bc*/ 	.word	0x00000170
        /*08c0*/ 	.short	0x010a
        /*08c2*/ 	.byte	0xff
	.zero		1


	//   ....[124]....
        /*08c4*/ 	.word	0x000087c0
        /*08c8*/ 	.word	0x00000000
        /*08cc*/ 	.word	0x00000068
        /*08d0*/ 	.short	0x010a
        /*08d2*/ 	.byte	0xff
	.zero		1


	//   ....[125]....
        /*08d4*/ 	.word	0x00008820
        /*08d8*/ 	.word	0x00000000
        /*08dc*/ 	.word	0x00000068
        /*08e0*/ 	.short	0x010a
        /*08e2*/ 	.byte	0xff
	.zero		1


	//   ....[126]....
        /*08e4*/ 	.word	0x00008870
        /*08e8*/ 	.word	0x00000003
        /*08ec*/ 	.word	0x00000100
        /*08f0*/ 	.short	0x010a
        /*08f2*/ 	.byte	0xff
	.zero		1


	//   ....[127]....
        /*08f4*/ 	.word	0x000088d0
        /*08f8*/ 	.word	0x00000000
        /*08fc*/ 	.word	0x00000000
        /*0900*/ 	.short	0x010a
        /*0902*/ 	.byte	0xff
	.zero		1


	//   ....[128]....
        /*0904*/ 	.word	0x00008930
        /*0908*/ 	.word	0x00000000
        /*090c*/ 	.word	0x00000000
        /*0910*/ 	.short	0x010a
        /*0912*/ 	.byte	0xff
	.zero		1


	//   ....[129]....
        /*0914*/ 	.word	0x00008990
        /*0918*/ 	.word	0x00000000
        /*091c*/ 	.word	0x00000000
        /*0920*/ 	.short	0x010a
        /*0922*/ 	.byte	0xff
	.zero		1


	//   ....[130]....
        /*0924*/ 	.word	0x000089f0
        /*0928*/ 	.word	0x00000000
        /*092c*/ 	.word	0x00000000
        /*0930*/ 	.short	0x010a
        /*0932*/ 	.byte	0xff
	.zero		1


	//   ....[131]....
        /*0934*/ 	.word	0x00008a50
        /*0938*/ 	.word	0x00000000
        /*093c*/ 	.word	0x00000000
        /*0940*/ 	.short	0x010a
        /*0942*/ 	.byte	0xff
	.zero		1


	//   ....[132]....
        /*0944*/ 	.word	0x00008ab0
        /*0948*/ 	.word	0x00000000
        /*094c*/ 	.word	0x00000000
        /*0950*/ 	.short	0x010a
        /*0952*/ 	.byte	0xff
	.zero		1


	//   ....[133]....
        /*0954*/ 	.word	0x00008b10
        /*0958*/ 	.word	0x00000000
        /*095c*/ 	.word	0x00000000
        /*0960*/ 	.short	0x010a
        /*0962*/ 	.byte	0xff
	.zero		1


	//   ....[134]....
        /*0964*/ 	.word	0x00008b70
        /*0968*/ 	.word	0x00000000
        /*096c*/ 	.word	0x00000000
        /*0970*/ 	.short	0x010a
        /*0972*/ 	.byte	0xff
	.zero		1


	//   ....[135]....
        /*0974*/ 	.word	0x00008bd0
        /*0978*/ 	.word	0x00000000
        /*097c*/ 	.word	0x00000000
        /*0980*/ 	.short	0x010a
        /*0982*/ 	.byte	0xff
	.zero		1


	//   ....[136]....
        /*0984*/ 	.word	0x00008c30
        /*0988*/ 	.word	0x00000000
        /*098c*/ 	.word	0x00000000
        /*0990*/ 	.short	0x010a
        /*0992*/ 	.byte	0xff
	.zero		1


	//   ....[137]....
        /*0994*/ 	.word	0x00008c90
        /*0998*/ 	.word	0x00000000
        /*099c*/ 	.word	0x00000000
        /*09a0*/ 	.short	0x010a
        /*09a2*/ 	.byte	0xff
	.zero		1


	//   ....[138]....
        /*09a4*/ 	.word	0x00008cf0
        /*09a8*/ 	.word	0x00000000
        /*09ac*/ 	.word	0x00000000
        /*09b0*/ 	.short	0x010a
        /*09b2*/ 	.byte	0xff
	.zero		1


	//   ....[139]....
        /*09b4*/ 	.word	0x00008d40
        /*09b8*/ 	.word	0x00000002
        /*09bc*/ 	.word	0x00000160
        /*09c0*/ 	.short	0x010a
        /*09c2*/ 	.byte	0xff
	.zero		1


	//   ....[140]....
        /*09c4*/ 	.word	0x00008da0
        /*09c8*/ 	.word	0x00000002
        /*09cc*/ 	.word	0x00000110
        /*09d0*/ 	.short	0x010a
        /*09d2*/ 	.byte	0xff
	.zero		1


	//   ....[141]....
        /*09d4*/ 	.word	0x00008df0
        /*09d8*/ 	.word	0x00000002
        /*09dc*/ 	.word	0x00000100
        /*09e0*/ 	.short	0x010a
        /*09e2*/ 	.byte	0xff
	.zero		1


	//   ....[142]....
        /*09e4*/ 	.word	0x00008e50
        /*09e8*/ 	.word	0x00000000
        /*09ec*/ 	.word	0x00000110
        /*09f0*/ 	.short	0x010a
        /*09f2*/ 	.byte	0xff
	.zero		1


	//   ....[143]....
        /*09f4*/ 	.word	0x00008eb0
        /*09f8*/ 	.word	0x00000005
        /*09fc*/ 	.word	0x00000008
        /*0a00*/ 	.short	0x010a
        /*0a02*/ 	.byte	0xff
	.zero		1


	//   ....[144]....
        /*0a04*/ 	.word	0x00008f90
        /*0a08*/ 	.word	0x00000000
        /*0a0c*/ 	.word	0x00000008
        /*0a10*/ 	.short	0x010a
        /*0a12*/ 	.byte	0xff
	.zero		1


	//   ....[145]....
        /*0a14*/ 	.word	0x00008fe0
        /*0a18*/ 	.word	0x00000000
        /*0a1c*/ 	.word	0x00000100
        /*0a20*/ 	.short	0x010a
        /*0a22*/ 	.byte	0xff
	.zero		1


	//   ....[146]....
        /*0a24*/ 	.word	0x00009040
        /*0a28*/ 	.word	0x00000000
        /*0a2c*/ 	.word	0x00000140
        /*0a30*/ 	.short	0x010a
        /*0a32*/ 	.byte	0xff
	.zero		1


	//   ....[147]....
        /*0a34*/ 	.word	0x000090a0
        /*0a38*/ 	.word	0x00000000
        /*0a3c*/ 	.word	0x00000000
        /*0a40*/ 	.short	0x010a
        /*0a42*/ 	.byte	0xff
	.zero		1


	//   ....[148]....
        /*0a44*/ 	.word	0x00009100
        /*0a48*/ 	.word	0x00000000
        /*0a4c*/ 	.word	0x00000000
        /*0a50*/ 	.short	0x010a
        /*0a52*/ 	.byte	0xff
	.zero		1


	//   ....[149]....
        /*0a54*/ 	.word	0x00009160
        /*0a58*/ 	.word	0x00000000
        /*0a5c*/ 	.word	0x00000000
        /*0a60*/ 	.short	0x010a
        /*0a62*/ 	.byte	0xff
	.zero		1


	//   ....[150]....
        /*0a64*/ 	.word	0x000091c0
        /*0a68*/ 	.word	0x00000000
        /*0a6c*/ 	.word	0x00000000
        /*0a70*/ 	.short	0x010a
        /*0a72*/ 	.byte	0xff
	.zero		1


	//   ....[151]....
        /*0a74*/ 	.word	0x00009220
        /*0a78*/ 	.word	0x00000000
        /*0a7c*/ 	.word	0x00000180
        /*0a80*/ 	.short	0x010a
        /*0a82*/ 	.byte	0xff
	.zero		1


	//   ....[152]....
        /*0a84*/ 	.word	0x00009270
        /*0a88*/ 	.word	0x0000000c
        /*0a8c*/ 	.word	0x00000100
        /*0a90*/ 	.short	0x010a
        /*0a92*/ 	.byte	0xff
	.zero		1


	//   ....[153]....
        /*0a94*/ 	.word	0x000092d0
        /*0a98*/ 	.word	0x00000000
        /*0a9c*/ 	.word	0x000000f8
        /*0aa0*/ 	.short	0x010a
        /*0aa2*/ 	.byte	0xff
	.zero		1


	//   ....[154]....
        /*0aa4*/ 	.word	0x00009330
        /*0aa8*/ 	.word	0x00000000
        /*0aac*/ 	.word	0x000000e0
        /*0ab0*/ 	.short	0x010a
        /*0ab2*/ 	.byte	0xff
	.zero		1


	//   ....[155]....
        /*0ab4*/ 	.word	0x00009390
        /*0ab8*/ 	.word	0x00000000
        /*0abc*/ 	.word	0x000000e8
        /*0ac0*/ 	.short	0x010a
        /*0ac2*/ 	.byte	0xff
	.zero		1


	//   ....[156]....
        /*0ac4*/ 	.word	0x000093f0
        /*0ac8*/ 	.word	0x00000000
        /*0acc*/ 	.word	0x000000e0
        /*0ad0*/ 	.short	0x010a
        /*0ad2*/ 	.byte	0xff
	.zero		1


	//   ....[157]....
        /*0ad4*/ 	.word	0x00009440
        /*0ad8*/ 	.word	0x00000003
        /*0adc*/ 	.word	0x00000100
        /*0ae0*/ 	.short	0x010a
        /*0ae2*/ 	.byte	0xff
	.zero		1


	//   ....[158]....
        /*0ae4*/ 	.word	0x00009490
        /*0ae8*/ 	.word	0x00000004
        /*0aec*/ 	.word	0x000000d0
        /*0af0*/ 	.short	0x010a
        /*0af2*/ 	.byte	0xff
	.zero		1


	//   ....[159]....
        /*0af4*/ 	.word	0x000094e0
        /*0af8*/ 	.word	0x00000052
        /*0afc*/ 	.word	0x00000120
        /*0b00*/ 	.short	0x010a
        /*0b02*/ 	.byte	0xff
	.zero		1


	//   ....[160]....
        /*0b04*/ 	.word	0x00009530
        /*0b08*/ 	.word	0x00000003
        /*0b0c*/ 	.word	0x000000d0
        /*0b10*/ 	.short	0x010a
        /*0b12*/ 	.byte	0xff
	.zero		1


	//----- nvinfo : EIATTR_NUM_MBARRIERS
	.align		4
.L_47:
        /*0b14*/ 	.byte	0x03, 0x38
        /*0b16*/ 	.short	0x0031


	//----- nvinfo : EIATTR_EXIT_INSTR_OFFSETS
	.align		4
        /*0b18*/ 	.byte	0x04, 0x1c
        /*0b1a*/ 	.short	(.L_49 - .L_48)


	//   ....[0]....
.L_48:
        /*0b1c*/ 	.word	0x000032b0


	//   ....[1]....
        /*0b20*/ 	.word	0x000037a0


	//   ....[2]....
        /*0b24*/ 	.word	0x00003800


	//   ....[3]....
        /*0b28*/ 	.word	0x00004b80


	//   ....[4]....
        /*0b2c*/ 	.word	0x00005a60


	//   ....[5]....
        /*0b30*/ 	.word	0x00005aa0


	//   ....[6]....
        /*0b34*/ 	.word	0x00008750


	//----- nvinfo : EIATTR_MAX_THREADS
	.align		4
.L_49:
        /*0b38*/ 	.byte	0x04, 0x05
        /*0b3a*/ 	.short	(.L_51 - .L_50)
.L_50:
        /*0b3c*/ 	.word	0x00000100
        /*0b40*/ 	.word	0x00000001
        /*0b44*/ 	.word	0x00000001


	//----- nvinfo : EIATTR_CRS_STACK_SIZE
	.align		4
.L_51:
        /*0b48*/ 	.byte	0x04, 0x1e
        /*0b4a*/ 	.short	(.L_53 - .L_52)
.L_52:
        /*0b4c*/ 	.word	0x00000000


	//----- nvinfo : EIATTR_CBANK_PARAM_SIZE
	.align		4
.L_53:
        /*0b50*/ 	.byte	0x03, 0x19
        /*0b52*/ 	.short	0x0800


	//----- nvinfo : EIATTR_PARAM_CBANK
	.align		4
        /*0b54*/ 	.byte	0x04, 0x0a
        /*0b56*/ 	.short	(.L_55 - .L_54)
	.align		4
.L_54:
        /*0b58*/ 	.word	index@(.nv.constant0._ZN7cutlass13device_kernelINS_4gemm6kernel13GemmUniversalIN4cute5tupleIJiiiiEEENS1_10collective13CollectiveMmaINS1_35MainloopSm100TmaUmmaWarpSpecializedILi13ELi2ELi4ENS5_IJNS4_1CILi4EEENSA_ILi2EEENSA_ILi1EEEEEEEENS5_IJNSA_ILi128EEESG_SG_EEEaNS5_IJlSD_lEEEaSI_NS4_8TiledMMAINS4_8MMA_AtomIJNS4_21SM100_MMA_S8_2x1SM_SSIaaiLi128ELi128ELNS4_4UMMA5MajorE0ELSN_0ELNSM_8SaturateE0EEEEEENS4_6LayoutINS5_IJSD_SD_SD_EEENS5_IJNSA_ILi0EEEST_ST_EEEEENS5_IJNS4_10UnderscoreESW_SW_EEEEENS4_28SM100_TMA_2SM_LOAD_MULTICASTENS4_14ComposedLayoutINS4_7SwizzleILi3ELi4ELi3EEENS4_18smem_ptr_flag_bitsILi8EEENSR_INS5_IJNSA_ILi8EEESG_EEENS5_IJSG_SD_EEEEEEEvNS4_8identityESZ_S19_vS1A_EENS_8epilogue10collective18CollectiveEpilogueINS1C_23Sm100TmaWarpSpecializedILi2ELi2ELi32ELb0ELb0EEEJNS5_IJNSA_ILi64EEESG_SG_EEENS5_IJNSR_IS1H_SD_EENSR_INS5_IJNSA_ILi32EEESC_EEENS5_IJSD_S1H_EEEEEEEEaSI_aSI_NS1C_6fusion15FusionCallbacksIS1G_NS1P_17LinearCombinationIaiaiLNS_15FloatRoundStyleE2EEES1I_S1O_JEEENS4_5SM1004TMEM4LOAD26SM100_TMEM_LOAD_32dp32b32xENS4_13SM90_TMA_LOADENS10_INS11_ILi1ELi4ELi3EEES14_NSR_INS5_IJS15_S1K_EEENS5_IJS1K_SD_EEEEEEENS4_39AutoVectorizingCopyWithAssumedAlignmentILi128EEENS4_14SM90_TMA_STOREES24_S26_S26_EEEvvEEEEvNT_6ParamsE)
        /*0b5c*/ 	.short	0x0380
        /*0b5e*/ 	.short	0x0800


	//----- nvinfo : EIATTR_SW_WAR
	.align		4
.L_55:
        /*0b60*/ 	.byte	0x04, 0x36
        /*0b62*/ 	.short	(.L_57 - .L_56)
.L_56:
        /*0b64*/ 	.word	0x00000008
.L_57:


//--------------------- .nv.callgraph             --------------------------
	.section	.nv.callgraph,"",@"SHT_CUDA_CALLGRAPH"
	.align	4
	.sectionentsize	8
	.align		4
        /*0000*/ 	.word	0x00000000
	.align		4
        /*0004*/ 	.word	0xffffffff
	.align		4
        /*0008*/ 	.word	index@(_ZN7cutlass13device_kernelINS_4gemm6kernel13GemmUniversalIN4cute5tupleIJiiiiEEENS1_10collective13CollectiveMmaINS1_35MainloopSm100TmaUmmaWarpSpecializedILi13ELi2ELi4ENS5_IJNS4_1CILi4EEENSA_ILi2EEENSA_ILi1EEEEEEEENS5_IJNSA_ILi128EEESG_SG_EEEaNS5_IJlSD_lEEEaSI_NS4_8TiledMMAINS4_8MMA_AtomIJNS4_21SM100_MMA_S8_2x1SM_SSIaaiLi128ELi128ELNS4_4UMMA5MajorE0ELSN_0ELNSM_8SaturateE0EEEEEENS4_6LayoutINS5_IJSD_SD_SD_EEENS5_IJNSA_ILi0EEEST_ST_EEEEENS5_IJNS4_10UnderscoreESW_SW_EEEEENS4_28SM100_TMA_2SM_LOAD_MULTICASTENS4_14ComposedLayoutINS4_7SwizzleILi3ELi4ELi3EEENS4_18smem_ptr_flag_bitsILi8EEENSR_INS5_IJNSA_ILi8EEESG_EEENS5_IJSG_SD_EEEEEEEvNS4_8identityESZ_S19_vS1A_EENS_8epilogue10collective18CollectiveEpilogueINS1C_23Sm100TmaWarpSpecializedILi2ELi2ELi32ELb0ELb0EEEJNS5_IJNSA_ILi64EEESG_SG_EEENS5_IJNSR_IS1H_SD_EENSR_INS5_IJNSA_ILi32EEESC_EEENS5_IJSD_S1H_EEEEEEEEaSI_aSI_NS1C_6fusion15FusionCallbacksIS1G_NS1P_17LinearCombinationIaiaiLNS_15FloatRoundStyleE2EEES1I_S1O_JEEENS4_5SM1004TMEM4LOAD26SM100_TMEM_LOAD_32dp32b32xENS4_13SM90_TMA_LOADENS10_INS11_ILi1ELi4ELi3EEES14_NSR_INS5_IJS15_S1K_EEENS5_IJS1K_SD_EEEEEEENS4_39AutoVectorizingCopyWithAssumedAlignmentILi128EEENS4_14SM90_TMA_STOREES24_S26_S26_EEEvvEEEEvNT_6ParamsE)
	.align		4
        /*000c*/ 	.word	index@(__assertfail)
	.align		4
        /*0010*/ 	.word	0x00000000
	.align		4
        /*0014*/ 	.word	0xfffffffe
	.align		4
        /*0018*/ 	.word	0x00000000
	.align		4
        /*001c*/ 	.word	0xfffffffd
	.align		4
        /*0020*/ 	.word	0x00000000
	.align		4
        /*0024*/ 	.word	0xfffffffc


//--------------------- .nv.constant4             --------------------------
	.section	.nv.constant4,"a",@progbits
	.align	8
	.align		8
.nv.constant4:
        /*0000*/ 	.dword	__assertfail
	.align		8
        /*0008*/ 	.dword	__unnamed_1
	.align		8
        /*0010*/ 	.dword	__unnamed_2
	.align		8
        /*0018*/ 	.dword	_ZN40_INTERNAL_fe27e2f0_4_k_cu_9696a4cb_222644cuda3std3__45__cpo5beginE
	.align		8
        /*0020*/ 	.dword	_ZN40_INTERNAL_fe27e2f0_4_k_cu_9696a4cb_222644cuda3std3__45__cpo3endE
	.align		8
        /*0028*/ 	.dword	_ZN40_INTERNAL_fe27e2f0_4_k_cu_9696a4cb_222644cuda3std3__45__cpo6cbeginE
	.align		8
        /*0030*/ 	.dword	_ZN40_INTERNAL_fe27e2f0_4_k_cu_9696a4cb_222644cuda3std3__45__cpo4cendE
	.align		8
        /*0038*/ 	.dword	_ZN40_INTERNAL_fe27e2f0_4_k_cu_9696a4cb_222644cuda3std3__442_GLOBAL__N__fe27e2f0_4_k_cu_9696a4cb_222646ignoreE
	.align		8
        /*0040*/ 	.dword	_ZN40_INTERNAL_fe27e2f0_4_k_cu_9696a4cb_222644cuda3std3__419piecewise_constructE
	.align		8
        /*0048*/ 	.dword	_ZN40_INTERNAL_fe27e2f0_4_k_cu_9696a4cb_222644cuda3std3__48in_placeE
	.align		8
        /*0050*/ 	.dword	_ZN40_INTERNAL_fe27e2f0_4_k_cu_9696a4cb_222644cuda3std6ranges3__45__cpo4swapE
	.align		8
        /*0058*/ 	.dword	_ZN40_INTERNAL_fe27e2f0_4_k_cu_9696a4cb_222644cuda3std6ranges3__45__cpo9iter_moveE
	.align		8
        /*0060*/ 	.dword	_ZN40_INTERNAL_fe27e2f0_4_k_cu_9696a4cb_222644cute7productE
	.align		8
        /*0068*/ 	.dword	_ZN40_INTERNAL_fe27e2f0_4_k_cu_9696a4cb_222644cute1_E
	.align		8
        /*0070*/ 	.dword	$str$25
	.align		8
        /*0078*/ 	.dword	$str$26
	.align		8
        /*0080*/ 	.dword	$str$27
	.align		8
        /*0088*/ 	.dword	$str$28


//--------------------- .text._ZN7cutlass13device_kernelINS_4gemm6kernel13GemmUniversalIN4cute5tupleIJiiiiEEENS1_10collective13CollectiveMmaINS1_35MainloopSm100TmaUmmaWarpSpecializedILi13ELi2ELi4ENS5_IJNS4_1CILi4EEENSA_ILi2EEENSA_ILi1EEEEEEEENS5_IJNSA_ILi128EEESG_SG_EEEaNS5_IJlSD_lEEEaSI_NS4_8TiledMMAINS4_8MMA_AtomIJNS4_21SM100_MMA_S8_2x1SM_SSIaaiLi128ELi128ELNS4_4UMMA5MajorE0ELSN_0ELNSM_8SaturateE0EEEEEENS4_6LayoutINS5_IJSD_SD_SD_EEENS5_IJNSA_ILi0EEEST_ST_EEEEENS5_IJNS4_10UnderscoreESW_SW_EEEEENS4_28SM100_TMA_2SM_LOAD_MULTICASTENS4_14ComposedLayoutINS4_7SwizzleILi3ELi4ELi3EEENS4_18smem_ptr_flag_bitsILi8EEENSR_INS5_IJNSA_ILi8EEESG_EEENS5_IJSG_SD_EEEEEEEvNS4_8identityESZ_S19_vS1A_EENS_8epilogue10collective18CollectiveEpilogueINS1C_23Sm100TmaWarpSpecializedILi2ELi2ELi32ELb0ELb0EEEJNS5_IJNSA_ILi64EEESG_SG_EEENS5_IJNSR_IS1H_SD_EENSR_INS5_IJNSA_ILi32EEESC_EEENS5_IJSD_S1H_EEEEEEEEaSI_aSI_NS1C_6fusion15FusionCallbacksIS1G_NS1P_17LinearCombinationIaiaiLNS_15FloatRoundStyleE2EEES1I_S1O_JEEENS4_5SM1004TMEM4LOAD26SM100_TMEM_LOAD_32dp32b32xENS4_13SM90_TMA_LOADENS10_INS11_ILi1ELi4ELi3EEES14_NSR_INS5_IJS15_S1K_EEENS5_IJS1K_SD_EEEEEEENS4_39AutoVectorizingCopyWithAssumedAlignmentILi128EEENS4_14SM90_TMA_STOREES24_S26_S26_EEEvvEEEEvNT_6ParamsE --------------------------
	.section	.text._ZN7cutlass13device_kernelINS_4gemm6kernel13GemmUniversalIN4cute5tupleIJiiiiEEENS1_10collective13CollectiveMmaINS1_35MainloopSm100TmaUmmaWarpSpecializedILi13ELi2ELi4ENS5_IJNS4_1CILi4EEENSA_ILi2EEENSA_ILi1EEEEEEEENS5_IJNSA_ILi128EEESG_SG_EEEaNS5_IJlSD_lEEEaSI_NS4_8TiledMMAINS4_8MMA_AtomIJNS4_21SM100_MMA_S8_2x1SM_SSIaaiLi128ELi128ELNS4_4UMMA5MajorE0ELSN_0ELNSM_8SaturateE0EEEEEENS4_6LayoutINS5_IJSD_SD_SD_EEENS5_IJNSA_ILi0EEEST_ST_EEEEENS5_IJNS4_10UnderscoreESW_SW_EEEEENS4_28SM100_TMA_2SM_LOAD_MULTICASTENS4_14ComposedLayoutINS4_7SwizzleILi3ELi4ELi3EEENS4_18smem_ptr_flag_bitsILi8EEENSR_INS5_IJNSA_ILi8EEESG_EEENS5_IJSG_SD_EEEEEEEvNS4_8identityESZ_S19_vS1A_EENS_8epilogue10collective18CollectiveEpilogueINS1C_23Sm100TmaWarpSpecializedILi2ELi2ELi32ELb0ELb0EEEJNS5_IJNSA_ILi64EEESG_SG_EEENS5_IJNSR_IS1H_SD_EENSR_INS5_IJNSA_ILi32EEESC_EEENS5_IJSD_S1H_EEEEEEEEaSI_aSI_NS1C_6fusion15FusionCallbacksIS1G_NS1P_17LinearCombinationIaiaiLNS_15FloatRoundStyleE2EEES1I_S1O_JEEENS4_5SM1004TMEM4LOAD26SM100_TMEM_LOAD_32dp32b32xENS4_13SM90_TMA_LOADENS10_INS11_ILi1ELi4ELi3EEES14_NSR_INS5_IJS15_S1K_EEENS5_IJS1K_SD_EEEEEEENS4_39AutoVectorizingCopyWithAssumedAlignmentILi128EEENS4_14SM90_TMA_STOREES24_S26_S26_EEEvvEEEEvNT_6ParamsE,"ax",@progbits
	.align	128
.text._ZN7cutlass13device_kernelINS_4gemm6kernel13GemmUniversalIN4cute5tupleIJiiiiEEENS1_10collective13CollectiveMmaINS1_35MainloopSm100TmaUmmaWarpSpecializedILi13ELi2ELi4ENS5_IJNS4_1CILi4EEENSA_ILi2EEENSA_ILi1EEEEEEEENS5_IJNSA_ILi128EEESG_SG_EEEaNS5_IJlSD_lEEEaSI_NS4_8TiledMMAINS4_8MMA_AtomIJNS4_21SM100_MMA_S8_2x1SM_SSIaaiLi128ELi128ELNS4_4UMMA5MajorE0ELSN_0ELNSM_8SaturateE0EEEEEENS4_6LayoutINS5_IJSD_SD_SD_EEENS5_IJNSA_ILi0EEEST_ST_EEEEENS5_IJNS4_10UnderscoreESW_SW_EEEEENS4_28SM100_TMA_2SM_LOAD_MULTICASTENS4_14ComposedLayoutINS4_7SwizzleILi3ELi4ELi3EEENS4_18smem_ptr_flag_bitsILi8EEENSR_INS5_IJNSA_ILi8EEESG_EEENS5_IJSG_SD_EEEEEEEvNS4_8identityESZ_S19_vS1A_EENS_8epilogue10collective18CollectiveEpilogueINS1C_23Sm100TmaWarpSpecializedILi2ELi2ELi32ELb0ELb0EEEJNS5_IJNSA_ILi64EEESG_SG_EEENS5_IJNSR_IS1H_SD_EENSR_INS5_IJNSA_ILi32EEESC_EEENS5_IJSD_S1H_EEEEEEEEaSI_aSI_NS1C_6fusion15FusionCallbacksIS1G_NS1P_17LinearCombinationIaiaiLNS_15FloatRoundStyleE2EEES1I_S1O_JEEENS4_5SM1004TMEM4LOAD26SM100_TMEM_LOAD_32dp32b32xENS4_13SM90_TMA_LOADENS10_INS11_ILi1ELi4ELi3EEES14_NSR_INS5_IJS15_S1K_EEENS5_IJS1K_SD_EEEEEEENS4_39AutoVectorizingCopyWithAssumedAlignmentILi128EEENS4_14SM90_TMA_STOREES24_S26_S26_EEEvvEEEEvNT_6ParamsE:
        .type           _ZN7cutlass13device_kernelINS_4gemm6kernel13GemmUniversalIN4cute5tupleIJiiiiEEENS1_10collective13CollectiveMmaINS1_35MainloopSm100TmaUmmaWarpSpecializedILi13ELi2ELi4ENS5_IJNS4_1CILi4EEENSA_ILi2EEENSA_ILi1EEEEEEEENS5_IJNSA_ILi128EEESG_SG_EEEaNS5_IJlSD_lEEEaSI_NS4_8TiledMMAINS4_8MMA_AtomIJNS4_21SM100_MMA_S8_2x1SM_SSIaaiLi128ELi128ELNS4_4UMMA5MajorE0ELSN_0ELNSM_8SaturateE0EEEEEENS4_6LayoutINS5_IJSD_SD_SD_EEENS5_IJNSA_ILi0EEEST_ST_EEEEENS5_IJNS4_10UnderscoreESW_SW_EEEEENS4_28SM100_TMA_2SM_LOAD_MULTICASTENS4_14ComposedLayoutINS4_7SwizzleILi3ELi4ELi3EEENS4_18smem_ptr_flag_bitsILi8EEENSR_INS5_IJNSA_ILi8EEESG_EEENS5_IJSG_SD_EEEEEEEvNS4_8identityESZ_S19_vS1A_EENS_8epilogue10collective18CollectiveEpilogueINS1C_23Sm100TmaWarpSpecializedILi2ELi2ELi32ELb0ELb0EEEJNS5_IJNSA_ILi64EEESG_SG_EEENS5_IJNSR_IS1H_SD_EENSR_INS5_IJNSA_ILi32EEESC_EEENS5_IJSD_S1H_EEEEEEEEaSI_aSI_NS1C_6fusion15FusionCallbacksIS1G_NS1P_17LinearCombinationIaiaiLNS_15FloatRoundStyleE2EEES1I_S1O_JEEENS4_5SM1004TMEM4LOAD26SM100_TMEM_LOAD_32dp32b32xENS4_13SM90_TMA_LOADENS10_INS11_ILi1ELi4ELi3EEES14_NSR_INS5_IJS15_S1K_EEENS5_IJS1K_SD_EEEEEEENS4_39AutoVectorizingCopyWithAssumedAlignmentILi128EEENS4_14SM90_TMA_STOREES24_S26_S26_EEEvvEEEEvNT_6ParamsE,@function
        .size           _ZN7cutlass13device_kernelINS_4gemm6kernel13GemmUniversalIN4cute5tupleIJiiiiEEENS1_10collective13CollectiveMmaINS1_35MainloopSm100TmaUmmaWarpSpecializedILi13ELi2ELi4ENS5_IJNS4_1CILi4EEENSA_ILi2EEENSA_ILi1EEEEEEEENS5_IJNSA_ILi128EEESG_SG_EEEaNS5_IJlSD_lEEEaSI_NS4_8TiledMMAINS4_8MMA_AtomIJNS4_21SM100_MMA_S8_2x1SM_SSIaaiLi128ELi128ELNS4_4UMMA5MajorE0ELSN_0ELNSM_8SaturateE0EEEEEENS4_6LayoutINS5_IJSD_SD_SD_EEENS5_IJNSA_ILi0EEEST_ST_EEEEENS5_IJNS4_10UnderscoreESW_SW_EEEEENS4_28SM100_TMA_2SM_LOAD_MULTICASTENS4_14ComposedLayoutINS4_7SwizzleILi3ELi4ELi3EEENS4_18smem_ptr_flag_bitsILi8EEENSR_INS5_IJNSA_ILi8EEESG_EEENS5_IJSG_SD_EEEEEEEvNS4_8identityESZ_S19_vS1A_EENS_8epilogue10collective18CollectiveEpilogueINS1C_23Sm100TmaWarpSpecializedILi2ELi2ELi32ELb0ELb0EEEJNS5_IJNSA_ILi64EEESG_SG_EEENS5_IJNSR_IS1H_SD_EENSR_INS5_IJNSA_ILi32EEESC_EEENS5_IJSD_S1H_EEEEEEEEaSI_aSI_NS1C_6fusion15FusionCallbacksIS1G_NS1P_17LinearCombinationIaiaiLNS_15FloatRoundStyleE2EEES1I_S1O_JEEENS4_5SM1004TMEM4LOAD26SM100_TMEM_LOAD_32dp32b32xENS4_13SM90_TMA_LOADENS10_INS11_ILi1ELi4ELi3EEES14_NSR_INS5_IJS15_S1K_EEENS5_IJS1K_SD_EEEEEEENS4_39AutoVectorizingCopyWithAssumedAlignmentILi128EEENS4_14SM90_TMA_STOREES24_S26_S26_EEEvvEEEEvNT_6ParamsE,(.L_x_191 - _ZN7cutlass13device_kernelINS_4gemm6kernel13GemmUniversalIN4cute5tupleIJiiiiEEENS1_10collective13CollectiveMmaINS1_35MainloopSm100TmaUmmaWarpSpecializedILi13ELi2ELi4ENS5_IJNS4_1CILi4EEENSA_ILi2EEENSA_ILi1EEEEEEEENS5_IJNSA_ILi128EEESG_SG_EEEaNS5_IJlSD_lEEEaSI_NS4_8TiledMMAINS4_8MMA_AtomIJNS4_21SM100_MMA_S8_2x1SM_SSIaaiLi128ELi128ELNS4_4UMMA5MajorE0ELSN_0ELNSM_8SaturateE0EEEEEENS4_6LayoutINS5_IJSD_SD_SD_EEENS5_IJNSA_ILi0EEEST_ST_EEEEENS5_IJNS4_10UnderscoreESW_SW_EEEEENS4_28SM100_TMA_2SM_LOAD_MULTICASTENS4_14ComposedLayoutINS4_7SwizzleILi3ELi4ELi3EEENS4_18smem_ptr_flag_bitsILi8EEENSR_INS5_IJNSA_ILi8EEESG_EEENS5_IJSG_SD_EEEEEEEvNS4_8identityESZ_S19_vS1A_EENS_8epilogue10collective18CollectiveEpilogueINS1C_23Sm100TmaWarpSpecializedILi2ELi2ELi32ELb0ELb0EEEJNS5_IJNSA_ILi64EEESG_SG_EEENS5_IJNSR_IS1H_SD_EENSR_INS5_IJNSA_ILi32EEESC_EEENS5_IJSD_S1H_EEEEEEEEaSI_aSI_NS1C_6fusion15FusionCallbacksIS1G_NS1P_17LinearCombinationIaiaiLNS_15FloatRoundStyleE2EEES1I_S1O_JEEENS4_5SM1004TMEM4LOAD26SM100_TMEM_LOAD_32dp32b32xENS4_13SM90_TMA_LOADENS10_INS11_ILi1ELi4ELi3EEES14_NSR_INS5_IJS15_S1K_EEENS5_IJS1K_SD_EEEEEEENS4_39AutoVectorizingCopyWithAssumedAlignmentILi128EEENS4_14SM90_TMA_STOREES24_S26_S26_EEEvvEEEEvNT_6ParamsE)
        .other          _ZN7cutlass13device_kernelINS_4gemm6kernel13GemmUniversalIN4cute5tupleIJiiiiEEENS1_10collective13CollectiveMmaINS1_35MainloopSm100TmaUmmaWarpSpecializedILi13ELi2ELi4ENS5_IJNS4_1CILi4EEENSA_ILi2EEENSA_ILi1EEEEEEEENS5_IJNSA_ILi128EEESG_SG_EEEaNS5_IJlSD_lEEEaSI_NS4_8TiledMMAINS4_8MMA_AtomIJNS4_21SM100_MMA_S8_2x1SM_SSIaaiLi128ELi128ELNS4_4UMMA5MajorE0ELSN_0ELNSM_8SaturateE0EEEEEENS4_6LayoutINS5_IJSD_SD_SD_EEENS5_IJNSA_ILi0EEEST_ST_EEEEENS5_IJNS4_10UnderscoreESW_SW_EEEEENS4_28SM100_TMA_2SM_LOAD_MULTICASTENS4_14ComposedLayoutINS4_7SwizzleILi3ELi4ELi3EEENS4_18smem_ptr_flag_bitsILi8EEENSR_INS5_IJNSA_ILi8EEESG_EEENS5_IJSG_SD_EEEEEEEvNS4_8identityESZ_S19_vS1A_EENS_8epilogue10collective18CollectiveEpilogueINS1C_23Sm100TmaWarpSpecializedILi2ELi2ELi32ELb0ELb0EEEJNS5_IJNSA_ILi64EEESG_SG_EEENS5_IJNSR_IS1H_SD_EENSR_INS5_IJNSA_ILi32EEESC_EEENS5_IJSD_S1H_EEEEEEEEaSI_aSI_NS1C_6fusion15FusionCallbacksIS1G_NS1P_17LinearCombinationIaiaiLNS_15FloatRoundStyleE2EEES1I_S1O_JEEENS4_5SM1004TMEM4LOAD26SM100_TMEM_LOAD_32dp32b32xENS4_13SM90_TMA_LOADENS10_INS11_ILi1ELi4ELi3EEES14_NSR_INS5_IJS15_S1K_EEENS5_IJS1K_SD_EEEEEEENS4_39AutoVectorizingCopyWithAssumedAlignmentILi128EEENS4_14SM90_TMA_STOREES24_S26_S26_EEEvvEEEEvNT_6ParamsE,@"STO_CUDA_ENTRY STV_DEFAULT"
_ZN7cutlass13device_kernelINS_4gemm6kernel13GemmUniversalIN4cute5tupleIJiiiiEEENS1_10collective13CollectiveMmaINS1_35MainloopSm100TmaUmmaWarpSpecializedILi13ELi2ELi4ENS5_IJNS4_1CILi4EEENSA_ILi2EEENSA_ILi1EEEEEEEENS5_IJNSA_ILi128EEESG_SG_EEEaNS5_IJlSD_lEEEaSI_NS4_8TiledMMAINS4_8MMA_AtomIJNS4_21SM100_MMA_S8_2x1SM_SSIaaiLi128ELi128ELNS4_4UMMA5MajorE0ELSN_0ELNSM_8SaturateE0EEEEEENS4_6LayoutINS5_IJSD_SD_SD_EEENS5_IJNSA_ILi0EEEST_ST_EEEEENS5_IJNS4_10UnderscoreESW_SW_EEEEENS4_28SM100_TMA_2SM_LOAD_MULTICASTENS4_14ComposedLayoutINS4_7SwizzleILi3ELi4ELi3EEENS4_18smem_ptr_flag_bitsILi8EEENSR_INS5_IJNSA_ILi8EEESG_EEENS5_IJSG_SD_EEEEEEEvNS4_8identityESZ_S19_vS1A_EENS_8epilogue10collective18CollectiveEpilogueINS1C_23Sm100TmaWarpSpecializedILi2ELi2ELi32ELb0ELb0EEEJNS5_IJNSA_ILi64EEESG_SG_EEENS5_IJNSR_IS1H_SD_EENSR_INS5_IJNSA_ILi32EEESC_EEENS5_IJSD_S1H_EEEEEEEEaSI_aSI_NS1C_6fusion15FusionCallbacksIS1G_NS1P_17LinearCombinationIaiaiLNS_15FloatRoundStyleE2EEES1I_S1O_JEEENS4_5SM1004TMEM4LOAD26SM100_TMEM_LOAD_32dp32b32xENS4_13SM90_TMA_LOADENS10_INS11_ILi1ELi4ELi3EEES14_NSR_INS5_IJS15_S1K_EEENS5_IJS1K_SD_EEEEEEENS4_39AutoVectorizingCopyWithAssumedAlignmentILi128EEENS4_14SM90_TMA_STOREES24_S26_S26_EEEvvEEEEvNT_6ParamsE:
[----:B------:R-:W1:Y:S01]  /*0000*/  LDC R1, c[0x0][0x37c] ;  /* 0x0000df00ff017b82 */ /* 0x000e620000000800 */
[----:B------:R-:W2:Y:S01]  /*0010*/  S2R R89, SR_TID.X ;  /* 0x0000000000597919 */ /* 0x000ea20000002100 */
[----:B------:R-:W3:Y:S06]  /*0020*/  LDCU.64 UR8, c[0x0][0x890] ;  /* 0x00011200ff0877ac */ /* 0x000eec0008000a00 */
[----:B------:R-:W4:Y:S01]  /*0030*/  S2UR UR46, SR_CgaCtaId ;  /* 0x00000000002e79c3 */ /* 0x000f220000008800 */
[----:B------:R-:W-:Y:S02]  /*0040*/  PRMT R80, RZ, 0x7610, R80 ;  /* 0x00007610ff507816 */ /* 0x000fe40000000050 */
[----:B------:R-:W-:-:S02]  /*0050*/  ELECT P0, URZ, PT ;  /* 0x0000000000ff782f */ /* 0x000fc40003800000 */
[----:B---3--:R-:W-:-:S04]  /*0060*/  ISETP.NE.U32.AND P1, PT, RZ, UR8, PT ;  /* 0x00000008ff007c0c */ /* 0x008fc8000bf25070 */
[----:B------:R-:W-:Y:S01]  /*0070*/  ISETP.NE.AND.EX P2, PT, RZ, UR9, PT, P1 ;  /* 0x00000009ff007c0c */ /* 0x000fe2000bf45310 */
[----:B----4-:R-:W-:Y:S02]  /*0080*/  ULOP3.LUT UR45, UR46, 0x1, URZ, 0xc0, !UPT ;  /* 0x000000012e2d7892 */ /* 0x010fe4000f8ec0ff */
[----:B------:R-:W-:Y:S01]  /*0090*/  ULOP3.LUT UR47, UR46, 0x1, URZ, 0x3c, !UPT ;  /* 0x000000012e2f7892 */ /* 0x000fe2000f8e3cff */
[----:B--2---:R-:W-:-:S05]  /*00a0*/  SHF.R.U32.HI R81, RZ, 0x5, R89 ;  /* 0x00000005ff517819 */ /* 0x004fca0000011659 */
[----:B------:R-:W2:Y:S02]  /*00b0*/  SHFL.IDX PT, R0, R81, RZ, 0x1f ;  /* 0x00001fff51007589 */ /* 0x000ea400000e0000 */
[----:B--2---:R-:W-:Y:S02]  /*00c0*/  R2UR UR25, R0 ;  /* 0x00000000001972ca */ /* 0x004fe400000e0000 */
[----:B-1----:R-:W-:Y:S05]  /*00d0*/  @P2 BRA `(.L_x_0) ;  /* 0x0000000000302947 */ /* 0x002fea0003800000 */
[----:B------:R-:W1:Y:S02]  /*00e0*/  LDCU.64 UR4, c[0x0][0x888] ;  /* 0x00011100ff0477ac */ /* 0x000e640008000a00 */
[----:B-1----:R-:W-:-:S04]  /*00f0*/  UISETP.NE.U32.AND UP0, UPT, UR4, URZ, UPT ;  /* 0x000000ff0400728c */ /* 0x002fc8000bf05070 */
[----:B------:R-:W-:-:S09]  /*0100*/  UISETP.NE.AND.EX UP0, UPT, UR5, URZ, UPT, UP0 ;  /* 0x000000ff0500728c */ /* 0x000fd2000bf05300 */
[----:B------:R-:W-:Y:S05]  /*0110*/  BRA.U !UP0, `(.L_x_1) ;  /* 0x0000000108147547 */ /* 0x000fea000b800000 */
[----:B------:R-:W1:Y:S01]  /*0120*/  LDC.64 R40, c[0x0][0x888] ;  /* 0x00022200ff287b82 */ /* 0x000e620000000a00 */
[----:B------:R-:W1:Y:S02]  /*0130*/  LDCU.64 UR4, c[0x0][0x358] ;  /* 0x00006b00ff0477ac */ /* 0x000e640008000a00 */
[----:B-1----:R1:W5:Y:S01]  /*0140*/  LDG.E R40, desc[UR4][R40.64] ;  /* 0x0000000428287981 */ /* 0x002362000c1e1900 */
[----:B------:R-:W-:Y:S01]  /*0150*/  HFMA2 R80, -RZ, RZ, 0, 5.9604644775390625e-08 ;  /* 0x00000001ff507431 */ /* 0x000fe200000001ff */
[----:B------:R-:W-:Y:S05]  /*0160*/  BRA `(.L_x_0) ;  /* 0x00000000000c7947 */ /* 0x000fea0003800000 */
.L_x_1:
[----:B------:R-:W1:Y:S01]  /*0170*/  LDCU UR4, c[0x0][0x880] ;  /* 0x00011000ff0477ac */ /* 0x000e620008000800 */
[----:B------:R-:W-:Y:S01]  /*0180*/  HFMA2 R80, -RZ, RZ, 0, 5.9604644775390625e-08 ;  /* 0x00000001ff507431 */ /* 0x000fe200000001ff */
[----:B-1----:R-:W-:-:S07]  /*0190*/  MOV R40, UR4 ;  /* 0x0000000400287c02 */ /* 0x002fce0008000f00 */
.L_x_0:
[----:B------:R-:W2:Y:S02]  /*01a0*/  LDCU.64 UR4, c[0x0][0x8b0] ;  /* 0x00011600ff0477ac */ /* 0x000ea40008000a00 */
[----:B--2---:R-:W-:-:S04]  /*01b0*/  UISETP.NE.U32.AND UP0, UPT, UR4, URZ, UPT ;  /* 0x000000ff0400728c */ /* 0x004fc8000bf05070 */
[----:B------:R-:W-:-:S09]  /*01c0*/  UISETP.NE.AND.EX UP0, UPT, UR5, URZ, UPT, UP0 ;  /* 0x000000ff0500728c */ /* 0x000fd2000bf05300 */
[----:B------:R-:W-:Y:S05]  /*01d0*/  BRA.U UP0, `(.L_x_2) ;  /* 0x0000000100287547 */ /* 0x000fea000b800000 */
[----:B------:R-:W2:Y:S02]  /*01e0*/  LDCU.64 UR4, c[0x0][0x8a8] ;  /* 0x00011500ff0477ac */ /* 0x000ea40008000a00 */
[----:B--2---:R-:W-:-:S04]  /*01f0*/  UISETP.NE.U32.AND UP0, UPT, UR4, URZ, UPT ;  /* 0x000000ff0400728c */ /* 0x004fc8000bf05070 */
[----:B------:R-:W-:-:S09]  /*0200*/  UISETP.NE.AND.EX UP0, UPT, UR5, URZ, UPT, UP0 ;  /* 0x000000ff0500728c */ /* 0x000fd2000bf05300 */
[----:B------:R-:W-:Y:S05]  /*0210*/  BRA.U !UP0, `(.L_x_3) ;  /* 0x0000000108107547 */ /* 0x000fea000b800000 */
[----:B------:R-:W2:Y:S01]  /*0220*/  LDC.64 R38, c[0x0][0x8a8] ;  /* 0x00022a00ff267b82 */ /* 0x000ea20000000a00 */
[----:B------:R-:W2:Y:S02]  /*0230*/  LDCU.64 UR4, c[0x0][0x358] ;  /* 0x00006b00ff0477ac */ /* 0x000ea40008000a00 */
[----:B--2---:R2:W5:Y:S01]  /*0240*/  LDG.E R38, desc[UR4][R38.64] ;  /* 0x0000000426267981 */ /* 0x004562000c1e1900 */
[----:B------:R-:W-:Y:S05]  /*0250*/  BRA `(.L_x_2) ;  /* 0x0000000000087947 */ /* 0x000fea0003800000 */
.L_x_3:
[----:B------:R-:W2:Y:S02]  /*0260*/  LDCU UR4, c[0x0][0x8a0] ;  /* 0x00011400ff0477ac */ /* 0x000ea40008000800 */
[----:B--2---:R-:W-:Y:S02]  /*0270*/  MOV R38, UR4 ;  /* 0x0000000400267c02 */ /* 0x004fe40008000f00 */
.L_x_2:
[----:B------:R-:W-:Y:S01]  /*0280*/  IMAD.U32 R0, RZ, RZ, UR25 ;  /* 0x00000019ff007e24 */ /* 0x000fe2000f8e00ff */
[----:B------:R-:W-:Y:S04]  /*0290*/  BSSY.RECONVERGENT B0, `(.L_x_4) ;  /* 0x000000c000007945 */ /* 0x000fe80003800200 */
[C---:B------:R-:W-:Y:S02]  /*02a0*/  ISETP.NE.OR P3, PT, R0.reuse, 0x1, !P0 ;  /* 0x000000010000780c */ /* 0x040fe40004765670 */
[----:B------:R-:W-:-:S11]  /*02b0*/  ISETP.NE.OR P2, PT, R0, 0x3, !P0 ;  /* 0x000000030000780c */ /* 0x000fd60004745670 */
[----:B------:R-:W-:Y:S05]  /*02c0*/  @P3 BRA `(.L_x_5) ;  /* 0x0000000000203947 */ /* 0x000fea0003800000 */
[----:B------:R-:W3:Y:S02]  /*02d0*/  LDCU.64 UR4, c[0x0][0x348] ;  /* 0x00006900ff0477ac */ /* 0x000ee40008000a00 */
[----:B---3--:R-:W-:Y:S02]  /*02e0*/  UIADD3 UR6, UP1, UPT, UR4, 0x80, URZ ;  /* 0x0000008004067890 */ /* 0x008fe4000ff3e0ff */
[----:B------:R-:W-:Y:S02]  /*02f0*/  UIADD3 UR4, UP0, UPT, UR4, 0x180, URZ ;  /* 0x0000018004047890 */ /* 0x000fe4000ff1e0ff */
[----:B------:R-:W-:Y:S02]  /*0300*/  UIADD3.X UR7, UPT, UPT, URZ, UR5, URZ, UP1, !UPT ;  /* 0x00000005ff077290 */ /* 0x000fe40008ffe4ff */
[----:B------:R-:W-:-:S07]  /*0310*/  UIADD3.X UR5, UPT, UPT, URZ, UR5, URZ, UP0, !UPT ;  /* 0x00000005ff057290 */ /* 0x000fce00087fe4ff */
[----:B------:R3:W-:Y:S02]  /*0320*/  UTMACCTL.PF [UR6] ;  /* 0x00000000060079b9 */ /* 0x0007e40008040000 */
[----:B------:R3:W-:Y:S02]  /*0330*/  UTMACCTL.PF [UR4] ;  /* 0x00000000040079b9 */ /* 0x0007e40008040000 */
[----:B---3--:R-:W-:Y:S01]  /*0340*/  NOP ;  /* 0x0000000000007918 */ /* 0x008fe20000000000 */
.L_x_5:
[----:B------:R-:W-:Y:S05]  /*0350*/  BSYNC.RECONVERGENT B0 ;  /* 0x0000000000007941 */ /* 0x000fea0003800200 */
.L_x_4:
[----:B------:R-:W-:Y:S04]  /*0360*/  BSSY.RECONVERGENT B0, `(.L_x_6) ;  /* 0x000000a000007945 */ /* 0x000fe80003800200 */
        /* <DEDUP_REMOVED lines=9> */
.L_x_7:
[----:B------:R-:W-:Y:S05]  /*0400*/  BSYNC.RECONVERGENT B0 ;  /* 0x0000000000007941 */ /* 0x000fea0003800200 */
.L_x_6:
[----:B------:R-:W3:Y:S01]  /*0410*/  LDCU.64 UR4, c[0x0][0x888] ;  /* 0x00011100ff0477ac */ /* 0x000ee20008000a00 */
[----:B------:R-:W-:Y:S01]  /*0420*/  ISETP.NE.AND.EX P1, PT, RZ, UR9, PT, P1 ;  /* 0x00000009ff007c0c */ /* 0x000fe2000bf25310 */
[----:B------:R-:W-:Y:S01]  /*0430*/  UPLOP3.LUT UP5, UPT, UPT, UPT, UPT, 0x80, 0x8 ;  /* 0x000000000008789c */ /* 0x000fe20003faf070 */
[----:B---3--:R-:W-:-:S04]  /*0440*/  ISETP.NE.U32.AND P2, PT, RZ, UR4, PT ;  /* 0x00000004ff007c0c */ /* 0x008fc8000bf45070 */
[----:B------:R-:W-:-:S13]  /*0450*/  ISETP.NE.AND.EX P2, PT, RZ, UR5, PT, P2 ;  /* 0x00000005ff007c0c */ /* 0x000fda000bf45320 */
[----:B------:R-:W-:Y:S05]  /*0460*/  @P2 BRA P1, `(.L_x_8) ;  /* 0x0000000000282947 */ /* 0x000fea0000800000 */
[----:B-----5:R-:W-:Y:S01]  /*0470*/  R2UR UR6, R40 ;  /* 0x00000000280672ca */ /* 0x020fe200000e0000 */
[----:B------:R-:W-:Y:S02]  /*0480*/  UISETP.NE.U32.AND UP0, UPT, UR8, URZ, UPT ;  /* 0x000000ff0800728c */ /* 0x000fe4000bf05070 */
[----:B------:R-:W-:Y:S02]  /*0490*/  UISETP.NE.U32.AND UP1, UPT, UR4, URZ, UPT ;  /* 0x000000ff0400728c */ /* 0x000fe4000bf25070 */
[----:B------:R-:W-:Y:S02]  /*04a0*/  UISETP.NE.AND.EX UP2, UPT, UR9, URZ, UPT, UP0 ;  /* 0x000000ff0900728c */ /* 0x000fe4000bf45300 */
[----:B------:R-:W-:-:S04]  /*04b0*/  UISETP.NE.AND.EX UP0, UPT, UR5, URZ, UPT, UP1 ;  /* 0x000000ff0500728c */ /* 0x000fc8000bf05310 */
[----:B------:R-:W-:Y:S02]  /*04c0*/  USEL UR4, URZ, 0xffffffff, UP0 ;  /* 0xffffffffff047887 */ /* 0x000fe40008000000 */
[----:B------:R-:W-:-:S04]  /*04d0*/  UISETP.NE.AND UP1, UPT, UR6, URZ, UPT ;  /* 0x000000ff0600728c */ /* 0x000fc8000bf25270 */
[----:B------:R-:W-:-:S04]  /*04e0*/  @!UP2 USEL UR4, URZ, 0xffffffff, UP1 ;  /* 0xffffffffff04a887 */ /* 0x000fc80008800000 */
[----:B------:R-:W-:-:S04]  /*04f0*/  ULOP3.LUT UR4, UR4, 0x1, URZ, 0xc0, !UPT ;  /* 0x0000000104047892 */ /* 0x000fc8000f8ec0ff */
[----:B------:R-:W-:-:S11]  /*0500*/  UISETP.NE.U32.AND UP5, UPT, UR4, 0x1, UPT ;  /* 0x000000010400788c */ /* 0x000fd6000bfa5070 */
.L_x_8:
[----:B------:R-:W3:Y:S01]  /*0510*/  SHFL.IDX PT, R0, R81, RZ, 0x1f ;  /* 0x00001fff51007589 */ /* 0x000ee200000e0000 */
[----:B------:R-:W-:-:S04]  /*0520*/  UISETP.NE.AND UP0, UPT, UR25, 0x2, UPT ;  /* 0x000000021900788c */ /* 0x000fc8000bf05270 */
[----:B------:R-:W-:Y:S02]  /*0530*/  UISETP.EQ.AND UP1, UPT, UR45, URZ, !UP0 ;  /* 0x000000ff2d00728c */ /* 0x000fe4000c722270 */
[----:B------:R-:W-:-:S04]  /*0540*/  USEL UR44, URZ, 0x1, UP0 ;  /* 0x00000001ff2c7887 */ /* 0x000fc80008000000 */
[----:B------:R-:W-:Y:S02]  /*0550*/  PLOP3.LUT P3, PT, P0, PT, UP1, 0x80, 0x8 ;  /* 0x000000000008781c */ /* 0x000fe4000076f018 */
[----:B---3--:R-:W-:-:S13]  /*0560*/  ISETP.NE.AND P1, PT, R0, RZ, PT ;  /* 0x000000ff0000720c */ /* 0x008fda0003f25270 */
[----:B------:R-:W-:Y:S05]  /*0570*/  @P1 BRA `(.L_x_9) ;  /* 0x0000000000a81947 */ /* 0x000fea0003800000 */
[----:B------:R-:W-:Y:S01]  /*0580*/  ELECT P1, URZ, PT ;  /* 0x0000000000ff782f */ /* 0x000fe20003820000 */
[----:B------:R-:W-:-:S12]  /*0590*/  BSSY.RECONVERGENT B0, `(.L_x_9) ;  /* 0x0000028000007945 */ /* 0x000fd80003800200 */
[----:B------:R-:W-:Y:S05]  /*05a0*/  @!P1 BRA `(.L_x_10) ;  /* 0x0000000000989947 */ /* 0x000fea0003800000 */
[----:B------:R-:W-:Y:S01]  /*05b0*/  UMOV UR4, 0x400 ;  /* 0x0000040000047882 */ /* 0x000fe20000000000 */
[----:B------:R-:W-:Y:S01]  /*05c0*/  UMOV UR8, 0x1 ;  /* 0x0000000100087882 */ /* 0x000fe20000000000 */
[----:B------:R-:W-:Y:S01]  /*05d0*/  UMOV UR6, 0x3 ;  /* 0x0000000300067882 */ /* 0x000fe20000000000 */
[----:B------:R-:W-:Y:S02]  /*05e0*/  ULEA UR4, UR46, UR4, 0x18 ;  /* 0x000000042e047291 */ /* 0x000fe4000f8ec0ff */
[----:B------:R-:W-:-:S04]  /*05f0*/  UIADD3 UR8, UPT, UPT, -UR8, 0x100000, URZ ;  /* 0x0010000008087890 */ /* 0x000fc8000fffe1ff */
[----:B------:R-:W-:Y:S02]  /*0600*/  USHF.L.U32 UR9, UR8, 0xb, URZ ;  /* 0x0000000b08097899 */ /* 0x000fe400080006ff */
[----:B------:R-:W-:Y:S02]  /*0610*/  USHF.L.U32 UR8, UR8, 0x1, URZ ;  /* 0x0000000108087899 */ /* 0x000fe400080006ff */
[----:B------:R-:W-:-:S04]  /*0620*/  UIADD3 UR6, UPT, UPT, -UR6, 0x100000, URZ ;  /* 0x0010000006067890 */ /* 0x000fc8000fffe1ff */
[----:B------:R-:W-:Y:S02]  /*0630*/  USHF.L.U32 UR7, UR6, 0xb, URZ ;  /* 0x0000000b06077899 */ /* 0x000fe400080006ff */
[----:B------:R-:W-:Y:S01]  /*0640*/  USHF.L.U32 UR6, UR6, 0x1, URZ ;  /* 0x0000000106067899 */ /* 0x000fe200080006ff */
[----:B------:R-:W3:Y:S03]  /*0650*/  FENCE.VIEW.ASYNC.S ;  /* 0x00000000000073c6 */ /* 0x000ee60000000000 */
[----:B---3--:R3:W4:Y:S08]  /*0660*/  SYNCS.EXCH.64 URZ, [UR4], UR8 ;  /* 0x0000000804ff75b2 */ /* 0x0087300008000100 */
[----:B------:R3:W1:Y:S01]  /*0670*/  SYNCS.EXCH.64 URZ, [UR4+0x68], UR6 ;  /* 0x0000680604ff75b2 */ /* 0x0006620008000100 */
        /* <DEDUP_REMOVED lines=23> */
[----:B------:R3:W1:Y:S02]  /*07f0*/  SYNCS.EXCH.64 URZ, [UR4+0xc8], UR6 ;  /* 0x0000c80604ff75b2 */ /* 0x0006640008000100 */
[----:B---34-:R-:W-:Y:S01]  /*0800*/  NOP ;  /* 0x0000000000007918 */ /* 0x018fe20000000000 */
.L_x_10:
[----:B------:R-:W-:Y:S05]  /*0810*/  BSYNC.RECONVERGENT B0 ;  /* 0x0000000000007941 */ /* 0x000fea0003800200 */
.L_x_9:
[----:B------:R-:W3:Y:S01]  /*0820*/  SHFL.IDX PT, R0, R81, RZ, 0x1f ;  /* 0x00001fff51007589 */ /* 0x000ee200000e0000 */
[----:B------:R-:W-:Y:S01]  /*0830*/  NOP ;  /* 0x0000000000007918 */ /* 0x000fe20000000000 */
[----:B---3--:R-:W-:-:S13]  /*0840*/  ISETP.NE.AND P1, PT, R0, 0x1, PT ;  /* 0x000000010000780c */ /* 0x008fda0003f25270 */
[----:B------:R-:W-:Y:S05]  /*0850*/  @P1 BRA `(.L_x_11) ;  /* 0x0000000000441947 */ /* 0x000fea0003800000 */
        /* <DEDUP_REMOVED lines=10> */
[----:B------:R-:W-:Y:S01]  /*0900*/  ELECT P1, URZ, PT ;  /* 0x0000000000ff782f */ /* 0x000fe20003820000 */
[----:B------:R-:W3:Y:S02]  /*0910*/  FENCE.VIEW.ASYNC.S ;  /* 0x00000000000073c6 */ /* 0x000ee40000000000 */
[----:B---3--:R3:W4:Y:S08]  /*0920*/  SYNCS.EXCH.64 URZ, [UR4+0xd0], UR8 ;  /* 0x0000d00804ff75b2 */ /* 0x0087300008000100 */
[----:B------:R3:W1:Y:S01]  /*0930*/  SYNCS.EXCH.64 URZ, [UR4+0xe0], UR6 ;  /* 0x0000e00604ff75b2 */ /* 0x0006620008000100 */
[----:B------:R3:W1:Y:S01]  /*0940*/  SYNCS.EXCH.64 URZ, [UR4+0xd8], UR8 ;  /* 0x0000d80804ff75b2 */ /* 0x0006620008000100 */
[----:B------:R3:W1:Y:S01]  /*0950*/  SYNCS.EXCH.64 URZ, [UR4+0xe8], UR6 ;  /* 0x0000e80604ff75b2 */ /* 0x0006620008000100 */
[----:B------:R-:W-:Y:S01]  /*0960*/  NOP ;  /* 0x0000000000007918 */ /* 0x000fe20000000000 */
.L_x_11:
[----:B------:R-:W2:Y:S01]  /*0970*/  SHFL.IDX PT, R0, R81, RZ, 0x1f ;  /* 0x00001fff51007589 */ /* 0x000ea200000e0000 */
[----:B------:R-:W-:Y:S01]  /*0980*/  NOP ;  /* 0x0000000000007918 */ /* 0x000fe20000000000 */
[----:B--2---:R-:W-:-:S13]  /*0990*/  ISETP.NE.AND P1, PT, R0, 0x3, PT ;  /* 0x000000030000780c */ /* 0x004fda0003f25270 */
[----:B------:R-:W-:Y:S05]  /*09a0*/  @P1 BRA `(.L_x_12) ;  /* 0x00000000002c1947 */ /* 0x000fea0003800000 */
[----:B---3--:R-:W-:Y:S01]  /*09b0*/  UMOV UR6, 0x400 ;  /* 0x0000040000067882 */ /* 0x008fe20000000000 */
[----:B------:R-:W-:Y:S01]  /*09c0*/  UMOV UR4, 0x20 ;  /* 0x0000002000047882 */ /* 0x000fe20000000000 */
[----:B------:R-:W-:Y:S02]  /*09d0*/  ULEA UR6, UR46, UR6, 0x18 ;  /* 0x000000062e067291 */ /* 0x000fe4000f8ec0ff */
[----:B------:R-:W-:-:S04]  /*09e0*/  UIADD3 UR4, UPT, UPT, -UR4, 0x100000, URZ ;  /* 0x0010000004047890 */ /* 0x000fc8000fffe1ff */
[----:B------:R-:W-:Y:S02]  /*09f0*/  USHF.L.U32 UR5, UR4, 0xb, URZ ;  /* 0x0000000b04057899 */ /* 0x000fe400080006ff */
[----:B------:R-:W-:Y:S01]  /*0a00*/  USHF.L.U32 UR4, UR4, 0x1, URZ ;  /* 0x0000000104047899 */ /* 0x000fe200080006ff */
[----:B------:R-:W-:Y:S01]  /*0a10*/  ELECT P1, URZ, PT ;  /* 0x0000000000ff782f */ /* 0x000fe20003820000 */
[----:B------:R-:W2:Y:S10]  /*0a20*/  FENCE.VIEW.ASYNC.S ;  /* 0x00000000000073c6 */ /* 0x000eb40000000000 */
[----:B--2---:R2:W3:Y:S01]  /*0a30*/  SYNCS.EXCH.64 URZ, [UR6+0xf0], UR4 ;  /* 0x0000f00406ff75b2 */ /* 0x0044e20008000100 */
[----:B------:R2:W1:Y:S01]  /*0a40*/  SYNCS.EXCH.64 URZ, [UR6+0xf8], UR4 ;  /* 0x0000f80406ff75b2 */ /* 0x0004620008000100 */
[----:B------:R-:W-:Y:S01]  /*0a50*/  NOP ;  /* 0x0000000000007918 */ /* 0x000fe20000000000 */
.L_x_12:
[----:B------:R-:W4:Y:S01]  /*0a60*/  SHFL.IDX PT, R0, R81, RZ, 0x1f ;  /* 0x00001fff51007589 */ /* 0x000f2200000e0000 */
[----:B------:R-:W-:Y:S01]  /*0a70*/  NOP ;  /* 0x0000000000007918 */ /* 0x000fe20000000000 */
[----:B----4-:R-:W-:-:S13]  /*0a80*/  ISETP.NE.AND P1, PT, R0, 0x4, PT ;  /* 0x000000040000780c */ /* 0x010fda0003f25270 */
[----:B------:R-:W-:Y:S05]  /*0a90*/  @P1 BRA `(.L_x_13) ;  /* 0x0000000000481947 */ /* 0x000fea0003800000 */
[----:B--23--:R-:W-:Y:S01]  /*0aa0*/  UMOV UR4, 0x720 ;  /* 0x0000072000047882 */ /* 0x00cfe20000000000 */
[----:B------:R-:W-:Y:S01]  /*0ab0*/  UMOV UR6, 0x400 ;  /* 0x0000040000067882 */ /* 0x000fe20000000000 */
[----:B------:R-:W-:Y:S01]  /*0ac0*/  USEL UR4, UR4, 0x620, UP5 ;  /* 0x0000062004047887 */ /* 0x000fe2000a800000 */
        /* <DEDUP_REMOVED lines=9> */
[----:B------:R-:W2:Y:S02]  /*0b60*/  FENCE.VIEW.ASYNC.S ;  /* 0x00000000000073c6 */ /* 0x000ea40000000000 */
[----:B--2---:R4:W2:Y:S08]  /*0b70*/  SYNCS.EXCH.64 URZ, [UR6+0x100], UR8 ;  /* 0x0001000806ff75b2 */ /* 0x0048b00008000100 */
[----:B------:R4:W3:Y:S01]  /*0b80*/  SYNCS.EXCH.64 URZ, [UR6+0x110], UR4 ;  /* 0x0001100406ff75b2 */ /* 0x0008e20008000100 */
[----:B------:R4:W1:Y:S01]  /*0b90*/  SYNCS.EXCH.64 URZ, [UR6+0x108], UR8 ;  /* 0x0001080806ff75b2 */ /* 0x0008620008000100 */
[----:B------:R4:W1:Y:S02]  /*0ba0*/  SYNCS.EXCH.64 URZ, [UR6+0x118], UR4 ;  /* 0x0001180406ff75b2 */ /* 0x0008640008000100 */
[----:B----4-:R-:W-:Y:S01]  /*0bb0*/  NOP ;  /* 0x0000000000007918 */ /* 0x010fe20000000000 */
.L_x_13:
[----:B------:R-:W4:Y:S01]  /*0bc0*/  SHFL.IDX PT, R0, R81, RZ, 0x1f ;  /* 0x00001fff51007589 */ /* 0x000f2200000e0000 */
[----:B------:R-:W-:Y:S01]  /*0bd0*/  NOP ;  /* 0x0000000000007918 */ /* 0x000fe20000000000 */
[----:B----4-:R-:W-:-:S13]  /*0be0*/  ISETP.NE.AND P1, PT, R0, 0x5, PT ;  /* 0x000000050000780c */ /* 0x010fda0003f25270 */
[----:B------:R-:W-:Y:S05]  /*0bf0*/  @P1 BRA `(.L_x_14) ;  /* 0x0000000000541947 */ /* 0x000fea0003800000 */
[----:B--23--:R-:W-:Y:S01]  /*0c00*/  UMOV UR4, 0x400 ;  /* 0x0000040000047882 */ /* 0x00cfe20000000000 */
        /* <DEDUP_REMOVED lines=14> */
[----:B------:R4:W1:Y:S01]  /*0cf0*/  SYNCS.EXCH.64 URZ, [UR4+0x148], UR8 ;  /* 0x0001480804ff75b2 */ /* 0x0008620008000100 */
[----:B------:R4:W1:Y:S01]  /*0d00*/  SYNCS.EXCH.64 URZ, [UR4+0x130], UR6 ;  /* 0x0001300604ff75b2 */ /* 0x0008620008000100 */
[----:B------:R4:W1:Y:S01]  /*0d10*/  SYNCS.EXCH.64 URZ, [UR4+0x150], UR8 ;  /* 0x0001500804ff75b2 */ /* 0x0008620008000100 */
[----:B------:R4:W1:Y:S01]  /*0d20*/  SYNCS.EXCH.64 URZ, [UR4+0x138], UR6 ;  /* 0x0001380604ff75b2 */ /* 0x0008620008000100 */
[----:B------:R4:W1:Y:S02]  /*0d30*/  SYNCS.EXCH.64 URZ, [UR4+0x158], UR8 ;  /* 0x0001580804ff75b2 */ /* 0x0008640008000100 */
[----:B----4-:R-:W-:Y:S01]  /*0d40*/  NOP ;  /* 0x0000000000007918 */ /* 0x010fe20000000000 */
.L_x_14:
[----:B------:R-:W4:Y:S01]  /*0d50*/  SHFL.IDX PT, R0, R81, RZ, 0x1f ;  /* 0x00001fff51007589 */ /* 0x000f2200000e0000 */
[----:B------:R-:W-:Y:S01]  /*0d60*/  ISETP.NE.OR P0, PT, RZ, UR25, !P0 ;  /* 0x00000019ff007c0c */ /* 0x000fe2000c705670 */
[----:B------:R-:W-:Y:S01]  /*0d70*/  NOP ;  /* 0x0000000000007918 */ /* 0x000fe20000000000 */
[----:B----4-:R-:W-:-:S13]  /*0d80*/  ISETP.NE.AND P1, PT, R0, 0x3, PT ;  /* 0x000000030000780c */ /* 0x010fda0003f25270 */
[----:B------:R-:W-:Y:S05]  /*0d90*/  @P1 BRA `(.L_x_15) ;  /* 0x0000000000341947 */ /* 0x000fea0003800000 */
[----:B--23--:R-:W-:Y:S01]  /*0da0*/  UMOV UR4, 0x400 ;  /* 0x0000040000047882 */ /* 0x00cfe20000000000 */
[----:B------:R-:W-:Y:S01]  /*0db0*/  UMOV UR6, 0x20 ;  /* 0x0000002000067882 */ /* 0x000fe20000000000 */
[----:B------:R-:W-:Y:S02]  /*0dc0*/  ULEA UR4, UR46, UR4, 0x18 ;  /* 0x000000042e047291 */ /* 0x000fe4000f8ec0ff */
[----:B------:R-:W-:-:S04]  /*0dd0*/  UIADD3 UR6, UPT, UPT, -UR6, 0x100000, URZ ;  /* 0x0010000006067890 */ /* 0x000fc8000fffe1ff */
[----:B------:R-:W-:Y:S02]  /*0de0*/  USHF.L.U32 UR7, UR6, 0xb, URZ ;  /* 0x0000000b06077899 */ /* 0x000fe400080006ff */
[----:B------:R-:W-:Y:S01]  /*0df0*/  USHF.L.U32 UR6, UR6, 0x1, URZ ;  /* 0x0000000106067899 */ /* 0x000fe200080006ff */
[----:B------:R-:W-:Y:S01]  /*0e00*/  ELECT P1, URZ, PT ;  /* 0x0000000000ff782f */ /* 0x000fe20003820000 */
[----:B------:R-:W2:Y:S10]  /*0e10*/  FENCE.VIEW.ASYNC.S ;  /* 0x00000000000073c6 */ /* 0x000eb40000000000 */
[----:B--2---:R4:W2:Y:S01]  /*0e20*/  SYNCS.EXCH.64 URZ, [UR4+0x160], UR6 ;  /* 0x0001600604ff75b2 */ /* 0x0048a20008000100 */
[----:B------:R4:W3:Y:S01]  /*0e30*/  SYNCS.EXCH.64 URZ, [UR4+0x170], UR6 ;  /* 0x0001700604ff75b2 */ /* 0x0008e20008000100 */
[----:B------:R4:W1:Y:S01]  /*0e40*/  SYNCS.EXCH.64 URZ, [UR4+0x168], UR6 ;  /* 0x0001680604ff75b2 */ /* 0x0008620008000100 */
[----:B------:R4:W1:Y:S02]  /*0e50*/  SYNCS.EXCH.64 URZ, [UR4+0x178], UR6 ;  /* 0x0001780604ff75b2 */ /* 0x0008640008000100 */
[----:B----4-:R-:W-:Y:S01]  /*0e60*/  NOP ;  /* 0x0000000000007918 */ /* 0x010fe20000000000 */
.L_x_15:
[----:B------:R-:W-:Y:S01]  /*0e70*/  VOTEU.ALL UP0, P0 ;  /* 0x0000000000ff7886 */ /* 0x000fe20000000000 */
[----:B--23--:R-:W-:Y:S01]  /*0e80*/  UMOV UR4, 0x20 ;  /* 0x0000002000047882 */ /* 0x00cfe20000000000 */
[----:B------:R-:W2:Y:S01]  /*0e90*/  LDCU UR34, c[0x0][0x36c] ;  /* 0x00006d80ff2277ac */ /* 0x000ea20008000800 */
[----:B------:R-:W-:Y:S01]  /*0ea0*/  NOP ;  /* 0x0000000000007918 */ /* 0x000fe20000000000 */
[----:B------:R-:W-:Y:S01]  /*0eb0*/  LOP3.LUT R0, R89, 0x1f, RZ, 0xc0, !PT ;  /* 0x0000001f59007812 */ /* 0x000fe200078ec0ff */
[----:B------:R-:W-:Y:S01]  /*0ec0*/  @!UP0 UMOV UR6, 0x400 ;  /* 0x0000040000068882 */ /* 0x000fe20000000000 */
[----:B------:R-:W-:-:S04]  /*0ed0*/  @!UP0 UIADD3 UR4, UPT, UPT, -UR4, 0x100000, URZ ;  /* 0x0010000004048890 */ /* 0x000fc8000fffe1ff */
[----:B------:R-:W-:Y:S02]  /*0ee0*/  @!UP0 USHF.L.U32 UR5, UR4, 0xb, URZ ;  /* 0x0000000b04058899 */ /* 0x000fe400080006ff */
[----:B------:R-:W-:Y:S02]  /*0ef0*/  @!UP0 USHF.L.U32 UR4, UR4, 0x1, URZ ;  /* 0x0000000104048899 */ /* 0x000fe400080006ff */
[----:B------:R-:W-:Y:S01]  /*0f00*/  @!UP0 ULEA UR6, UR46, UR6, 0x18 ;  /* 0x000000062e068291 */ /* 0x000fe2000f8ec0ff */
[----:B------:R-:W-:Y:S01]  /*0f10*/  VOTEU.ALL UP0, P0 ;  /* 0x0000000000ff7886 */ /* 0x000fe20000000000 */
[----:B------:R-:W-:Y:S02]  /*0f20*/  UISETP.NE.AND UP6, UPT, UR25, URZ, UPT ;  /* 0x000000ff1900728c */ /* 0x000fe4000bfc5270 */
[----:B--2---:R-:W-:Y:S01]  /*0f30*/  UISETP.EQ.U32.AND UP1, UPT, UR34, 0x1, UPT ;  /* 0x000000012200788c */ /* 0x004fe2000bf22070 */
[----:B------:R-:W2:Y:S07]  /*0f40*/  FENCE.VIEW.ASYNC.S ;  /* 0x00000000000073c6 */ /* 0x000eae0000000000 */
[----:B--2---:R2:W3:Y:S01]  /*0f50*/  @!UP0 SYNCS.EXCH.64 URZ, [UR6+0x180], UR4 ;  /* 0x0001800406ff85b2 */ /* 0x0044e20008000100 */
[----:B------:R-:W-:Y:S05]  /*0f60*/  BRA.U !UP1, `(.L_x_16) ;  /* 0x0000000109087547 */ /* 0x000fea000b800000 */
[----:B-1-3--:R-:W-:Y:S01]  /*0f70*/  UCGABAR_ARV ;  /* 0x00000000000079c7 */ /* 0x00afe20008000000 */
[----:B------:R-:W-:Y:S05]  /*0f80*/  BRA `(.L_x_17) ;  /* 0x0000000000047947 */ /* 0x000fea0003800000 */
.L_x_16:
[----:B-1-3--:R-:W-:Y:S01]  /*0f90*/  NOP ;  /* 0x0000000000007918 */ /* 0x00afe20000000000 */
.L_x_17:
[----:B------:R-:W1:Y:S01]  /*0fa0*/  S2UR UR31, SR_CTAID.X ;  /* 0x00000000001f79c3 */ /* 0x000e620000002500 */
[----:B------:R-:W-:-:S05]  /*0fb0*/  CS2R.32 R3, SR_CgaSize ;  /* 0x0000000000037805 */ /* 0x000fca0000008a00 */
[----:B------:R-:W-:-:S05]  /*0fc0*/  IMAD R3, R3, -0xa0, RZ ;  /* 0xffffff6003037824 */ /* 0x000fca00078e02ff */
[----:B--2---:R-:W-:-:S14]  /*0fd0*/  R2UR UR5, R3 ;  /* 0x00000000030572ca */ /* 0x004fdc00000e0000 */
[----:B------:R-:W2:Y:S01]  /*0fe0*/  LDCU UR5, c[0x0][UR5+0x2b0] ;  /* 0x00005600050577ac */ /* 0x000ea20008000800 */
[----:B------:R-:W-:-:S05]  /*0ff0*/  CS2R.32 R3, SR_CgaSize ;  /* 0x0000000000037805 */ /* 0x000fca0000008a00 */
[----:B------:R-:W-:-:S05]  /*1000*/  IMAD R3, R3, -0xa0, RZ ;  /* 0xffffff6003037824 */ /* 0x000fca00078e02ff */
[----:B------:R-:W-:-:S14]  /*1010*/  R2UR UR4, R3 ;  /* 0x00000000030472ca */ /* 0x000fdc00000e0000 */
[----:B------:R-:W3:Y:S01]  /*1020*/  LDCU UR4, c[0x0][UR4+0x2b4] ;  /* 0x00005680040477ac */ /* 0x000ee20008000800 */
[----:B------:R-:W4:Y:S01]  /*1030*/  S2UR UR28, SR_CTAID.Y ;  /* 0x00000000001c79c3 */ /* 0x000f220000002600 */
[----:B------:R-:W-:-:S05]  /*1040*/  CS2R.32 R3, SR_CgaSize ;  /* 0x0000000000037805 */ /* 0x000fca0000008a00 */
[----:B------:R-:W-:-:S05]  /*1050*/  IMAD R3, R3, -0xa0, RZ ;  /* 0xffffff6003037824 */ /* 0x000fca00078e02ff */
[----:B------:R-:W-:-:S14]  /*1060*/  R2UR UR61, R3 ;  /* 0x00000000033d72ca */ /* 0x000fdc00000e0000 */
[----:B------:R-:W3:Y:S01]  /*1070*/  LDCU UR61, c[0x0][UR61+0x2a0] ;  /* 0x000054003d3d77ac */ /* 0x000ee20008000800 */
[----:B------:R-:W-:-:S05]  /*1080*/  CS2R.32 R3, SR_CgaSize ;  /* 0x0000000000037805 */ /* 0x000fca0000008a00 */
[----:B------:R-:W-:-:S05]  /*1090*/  IMAD R3, R3, -0xa0, RZ ;  /* 0xffffff6003037824 */ /* 0x000fca00078e02ff */
[----:B------:R-:W-:-:S14]  /*10a0*/  R2UR UR62, R3 ;  /* 0x00000000033e72ca */ /* 0x000fdc00000e0000 */
[----:B------:R-:W3:Y:S01]  /*10b0*/  LDCU UR62, c[0x0][UR62+0x2a4] ;  /* 0x000054803e3e77ac */ /* 0x000ee20008000800 */
[----:B------:R-:W-:Y:S02]  /*10c0*/  USHF.R.U32.HI UR12, URZ, 0x1, UR46 ;  /* 0x00000001ff0c7899 */ /* 0x000fe4000801162e */
[----:B------:R-:W-:Y:S02]  /*10d0*/  USHF.R.U32.HI UR11, URZ, 0x2, UR46 ;  /* 0x00000002ff0b7899 */ /* 0x000fe4000801162e */
[----:B------:R-:W-:Y:S02]  /*10e0*/  USHF.L.U32 UR27, UR46, 0xa, URZ ;  /* 0x0000000a2e1b7899 */ /* 0x000fe400080006ff */
[----:B------:R-:W-:Y:S01]  /*10f0*/  USHF.L.U32 UR26, UR46, 0xb, URZ ;  /* 0x0000000b2e1a7899 */ /* 0x000fe200080006ff */
[----:B-1----:R-:W-:Y:S01]  /*1100*/  I2FP.F32.U32 R3, UR31 ;  /* 0x0000001f00037c45 */ /* 0x002fe20008201000 */
[----:B------:R-:W1:Y:S04]  /*1110*/  LDCU UR29, c[0x0][0xb24] ;  /* 0x00016480ff1d77ac */ /* 0x000e680008000800 */
[----:B--2---:R-:W-:Y:S01]  /*1120*/  FMUL R3, R3, UR5 ;  /* 0x0000000503037c20 */ /* 0x004fe20008400000 */
[----:B------:R-:W-:Y:S01]  /*1130*/  ULOP3.LUT UR5, UR46, 0x3, URZ, 0xc0, !UPT ;  /* 0x000000032e057892 */ /* 0x000fe2000f8ec0ff */
[----:B----4-:R-:W-:Y:S01]  /*1140*/  I2FP.F32.U32 R2, UR28 ;  /* 0x0000001c00027c45 */ /* 0x010fe20008201000 */
[----:B------:R-:W2:Y:S03]  /*1150*/  LDCU UR42, c[0x0][0xb24] ;  /* 0x00016480ff2a77ac */ /* 0x000ea60008000800 */
[----:B------:R-:W4:Y:S01]  /*1160*/  F2I.U32.TRUNC.NTZ R3, R3 ;  /* 0x0000000300037305 */ /* 0x000f22000020f000 */
[----:B---3--:R-:W-:Y:S01]  /*1170*/  FMUL R2, R2, UR4 ;  /* 0x0000000402027c20 */ /* 0x008fe20008400000 */
[----:B------:R-:W-:-:S02]  /*1180*/  ULOP3.LUT UR4, UR45, 0x4, UR46, 0xf8, !UPT ;  /* 0x000000042d047892 */ /* 0x000fc4000f8ef82e */
[----:B------:R-:W-:Y:S02]  /*1190*/  UISETP.GT.U32.AND UP1, UPT, UR5, 0xffff, UPT ;  /* 0x0000ffff0500788c */ /* 0x000fe4000bf24070 */
[----:B------:R-:W-:Y:S02]  /*11a0*/  UISETP.GT.U32.AND UP0, UPT, UR4, 0xffff, UPT ;  /* 0x0000ffff0400788c */ /* 0x000fe4000bf04070 */
[----:B------:R-:W3:Y:S01]  /*11b0*/  F2I.U32.TRUNC.NTZ R2, R2 ;  /* 0x0000000200027305 */ /* 0x000ee2000020f000 */
[----:B------:R-:W-:Y:S02]  /*11c0*/  USEL UR24, UR5, 0xffff, !UP1 ;  /* 0x0000ffff05187887 */ /* 0x000fe4000c800000 */
[----:B------:R-:W-:Y:S01]  /*11d0*/  USEL UR21, UR4, 0xffff, !UP0 ;  /* 0x0000ffff04157887 */ /* 0x000fe2000c000000 */
[----:B------:R-:W1:Y:S01]  /*11e0*/  LDCU UR33, c[0x0][0xb30] ;  /* 0x00016600ff2177ac */ /* 0x000e620008000800 */
[----:B----4-:R-:W-:Y:S02]  /*11f0*/  R2UR UR6, R3 ;  /* 0x00000000030672ca */ /* 0x010fe400000e0000 */
[----:B------:R-:W-:Y:S01]  /*1200*/  PRMT R3, RZ, 0x7610, R3 ;  /* 0x00007610ff037816 */ /* 0x000fe20000000003 */
[----:B------:R-:W-:Y:S01]  /*1210*/  UMOV UR13, 0x11 ;  /* 0x00000011000d7882 */ /* 0x000fe20000000000 */
[----:B------:R-:W-:Y:S01]  /*1220*/  UMOV UR14, 0x5 ;  /* 0x00000005000e7882 */ /* 0x000fe20000000000 */
[----:B---3--:R-:W-:-:S02]  /*1230*/  R2UR UR7, R2 ;  /* 0x00000000020772ca */ /* 0x008fc400000e0000 */
[----:B------:R-:W-:-:S06]  /*1240*/  PRMT R2, RZ, 0x7610, R2 ;  /* 0x00007610ff027816 */ /* 0x000fcc0000000002 */
[----:B------:R-:W-:-:S04]  /*1250*/  UIADD3 UR5, UPT, UPT, -UR6, URZ, URZ ;  /* 0x000000ff06057290 */ /* 0x000fc8000fffe1ff */
[----:B------:R-:W-:Y:S02]  /*1260*/  UIMAD UR61, UR61, UR5, UR31 ;  /* 0x000000053d3d72a4 */ /* 0x000fe4000f8e021f */
[----:B------:R-:W-:-:S04]  /*1270*/  UIADD3 UR4, UPT, UPT, -UR7, URZ, URZ ;  /* 0x000000ff07047290 */ /* 0x000fc8000fffe1ff */
[----:B------:R-:W-:Y:S01]  /*1280*/  UIMAD UR62, UR62, UR4, UR28 ;  /* 0x000000043e3e72a4 */ /* 0x000fe2000f8e021c */
[----:B-12---:R-:W-:Y:S11]  /*1290*/  BRA.U UP6, `(.L_x_18) ;  /* 0x0000000106647547 */ /* 0x006ff6000b800000 */
[----:B------:R-:W-:Y:S02]  /*12a0*/  UISETP.NE.AND UP0, UPT, UR62, URZ, UPT ;  /* 0x000000ff3e00728c */ /* 0x000fe4000bf05270 */
[----:B------:R-:W-:Y:S02]  /*12b0*/  UISETP.NE.AND UP2, UPT, UR62, 0x1, UPT ;  /* 0x000000013e00788c */ /* 0x000fe4000bf45270 */
[----:B------:R-:W-:Y:S02]  /*12c0*/  ULOP3.LUT UR4, UR61, 0x2, URZ, 0x3c, !UPT ;  /* 0x000000023d047892 */ /* 0x000fe4000f8e3cff */
[----:B------:R-:W-:Y:S02]  /*12d0*/  UISETP.GT.U32.AND UP4, UPT, UR61, 0x1, UP0 ;  /* 0x000000013d00788c */ /* 0x000fe40008784070 */
[----:B------:R-:W-:Y:S02]  /*12e0*/  UISETP.GT.U32.AND UP3, UPT, UR61, 0x1, UP2 ;  /* 0x000000013d00788c */ /* 0x000fe40009764070 */
[----:B------:R-:W-:-:S02]  /*12f0*/  UISETP.GT.U32.AND UP1, UPT, UR4, 0x1, UP0 ;  /* 0x000000010400788c */ /* 0x000fc40008724070 */
[----:B------:R-:W-:Y:S02]  /*1300*/  UISETP.GT.U32.AND UP0, UPT, UR4, 0x1, UP2 ;  /* 0x000000010400788c */ /* 0x000fe40009704070 */
[----:B------:R-:W-:Y:S02]  /*1310*/  USEL UR6, URZ, 0x1, UP4 ;  /* 0x00000001ff067887 */ /* 0x000fe4000a000000 */
[----:B------:R-:W-:Y:S02]  /*1320*/  USEL UR5, URZ, 0x10, UP3 ;  /* 0x00000010ff057887 */ /* 0x000fe40009800000 */
[----:B------:R-:W-:Y:S02]  /*1330*/  USEL UR4, URZ, 0x2, UP4 ;  /* 0x00000002ff047887 */ /* 0x000fe4000a000000 */
[----:B------:R-:W-:Y:S02]  /*1340*/  USEL UR9, URZ, 0x20, UP3 ;  /* 0x00000020ff097887 */ /* 0x000fe40009800000 */
[----:B------:R-:W-:-:S02]  /*1350*/  USEL UR8, URZ, 0x4, UP1 ;  /* 0x00000004ff087887 */ /* 0x000fc40008800000 */
[----:B------:R-:W-:Y:S02]  /*1360*/  UIADD3 UR4, UPT, UPT, UR4, UR5, UR6 ;  /* 0x0000000504047290 */ /* 0x000fe4000fffe006 */
[----:B------:R-:W-:Y:S02]  /*1370*/  USEL UR6, URZ, 0x8, UP1 ;  /* 0x00000008ff067887 */ /* 0x000fe40008800000 */
[----:B------:R-:W-:Y:S02]  /*1380*/  ULOP3.LUT UR10, UR61, 0xfffffffe, URZ, 0xc0, !UPT ;  /* 0xfffffffe3d0a7892 */ /* 0x000fe4000f8ec0ff */
[----:B------:R-:W-:Y:S02]  /*1390*/  USEL UR7, URZ, 0x40, UP0 ;  /* 0x00000040ff077887 */ /* 0x000fe40008000000 */
[----:B------:R-:W-:Y:S02]  /*13a0*/  UIADD3 UR5, UPT, UPT, UR8, UR9, UR4 ;  /* 0x0000000908057290 */ /* 0x000fe4000fffe004 */
[----:B------:R-:W-:-:S02]  /*13b0*/  ULEA UR4, UR62, UR10, 0x2 ;  /* 0x0000000a3e047291 */ /* 0x000fc4000f8e10ff */
[----:B------:R-:W-:Y:S02]  /*13c0*/  USEL UR8, URZ, 0x80, UP0 ;  /* 0x00000080ff087887 */ /* 0x000fe40008000000 */
[----:B------:R-:W-:-:S03]  /*13d0*/  UIADD3 UR5, UPT, UPT, UR6, UR7, UR5 ;  /* 0x0000000706057290 */ /* 0x000fc6000fffe005 */
[----:B------:R-:W-:Y:S01]  /*13e0*/  UMOV UR6, 0x3 ;  /* 0x0000000300067882 */ /* 0x000fe20000000000 */
[----:B------:R-:W-:Y:S02]  /*13f0*/  UIADD3 UR5, UPT, UPT, UR5, UR8, URZ ;  /* 0x0000000805057290 */ /* 0x000fe4000fffe0ff */
[----:B------:R-:W-:-:S04]  /*1400*/  USHF.L.U32 UR4, UR6, UR4, URZ ;  /* 0x0000000406047299 */ /* 0x000fc800080006ff */
[----:B------:R-:W-:Y:S02]  /*1410*/  MOV R3, UR5 ;  /* 0x0000000500037c02 */ /* 0x000fe40008000f00 */
[----:B------:R-:W-:-:S07]  /*1420*/  MOV R2, UR4 ;  /* 0x0000000400027c02 */ /* 0x000fce0008000f00 */
.L_x_18:
[----:B------:R-:W1:Y:S01]  /*1430*/  S2UR UR36, SR_CTAID.Z ;  /* 0x00000000002479c3 */ /* 0x000e620000002700 */
[----:B------:R-:W-:Y:S02]  /*1440*/  UISETP.GE.AND UP0, UPT, UR29, 0x1, UPT ;  /* 0x000000011d00788c */ /* 0x000fe4000bf06270 */
[----:B------:R-:W-:Y:S02]  /*1450*/  ULOP3.LUT UR24, UR24, 0xffff, URZ, 0xc0, !UPT ;  /* 0x0000ffff18187892 */ /* 0x000fe4000f8ec0ff */
[----:B------:R-:W-:Y:S02]  /*1460*/  ULOP3.LUT UR21, UR21, 0xffff, URZ, 0xc0, !UPT ;  /* 0x0000ffff15157892 */ /* 0x000fe4000f8ec0ff */
[----:B------:R-:W-:Y:S02]  /*1470*/  UISETP.NE.AND UP3, UPT, UR25, 0x2, UPT ;  /* 0x000000021900788c */ /* 0x000fe4000bf65270 */
[----:B------:R-:W-:Y:S02]  /*1480*/  ULOP3.LUT UR48, UR12, 0x1, URZ, 0xc0, !UPT ;  /* 0x000000010c307892 */ /* 0x000fe4000f8ec0ff */
[----:B------:R-:W-:-:S02]  /*1490*/  ULOP3.LUT UR32, UR11, 0x1, URZ, 0xc0, !UPT ;  /* 0x000000010b207892 */ /* 0x000fc4000f8ec0ff */
[----:B------:R-:W-:Y:S02]  /*14a0*/  ULOP3.LUT UR27, UR27, 0x1000, URZ, 0xc0, !UPT ;  /* 0x000010001b1b7892 */ /* 0x000fe4000f8ec0ff */
[----:B------:R-:W-:Y:S02]  /*14b0*/  ULOP3.LUT UR26, UR26, 0x1000, URZ, 0xc0, !UPT ;  /* 0x000010001a1a7892 */ /* 0x000fe4000f8ec0ff */
[----:B------:R-:W-:Y:S02]  /*14c0*/  USHF.L.U32 UR24, UR13, UR24, URZ ;  /* 0x000000180d187299 */ /* 0x000fe400080006ff */
[----:B------:R-:W-:Y:S01]  /*14d0*/  USHF.L.U32 UR21, UR14, UR21, URZ ;  /* 0x000000150e157299 */ /* 0x000fe200080006ff */
[----:B------:R-:W-:Y:S01]  /*14e0*/  UMOV UR20, UR31 ;  /* 0x0000001f00147c82 */ /* 0x000fe20008000000 */
[----:B------:R-:W-:Y:S10]  /*14f0*/  BRA.U !UP0, `(.L_x_19) ;  /* 0x0000000108d47547 */ /* 0x000ff4000b800000 */
[----:B------:R-:W2:Y:S01]  /*1500*/  LDCU.128 UR12, c[0x0][0xb10] ;  /* 0x00016200ff0c77ac */ /* 0x000ea20008000c00 */
[----:B------:R-:W3:Y:S01]  /*1510*/  LDCU UR6, c[0x0][0x370] ;  /* 0x00006e00ff0677ac */ /* 0x000ee20008000800 */
[----:B------:R-:W4:Y:S01]  /*1520*/  LDCU UR5, c[0x0][0x374] ;  /* 0x00006e80ff0577ac */ /* 0x000f220008000800 */
[----:B------:R-:W1:Y:S01]  /*1530*/  LDCU UR30, c[0x0][0xb0c] ;  /* 0x00016180ff1e77ac */ /* 0x000e620008000800 */
[----:B------:R-:W1:Y:S01]  /*1540*/  LDCU UR4, c[0x0][0xb20] ;  /* 0x00016400ff0477ac */ /* 0x000e620008000800 */
[----:B------:R-:W1:Y:S01]  /*1550*/  LDCU.64 UR8, c[0x0][0xb28] ;  /* 0x00016500ff0877ac */ /* 0x000e620008000a00 */
[----:B--2---:R-:W-:Y:S02]  /*1560*/  UISETP.NE.AND UP0, UPT, UR14, 0x1, UPT ;  /* 0x000000010e00788c */ /* 0x004fe4000bf05270 */
[----:B----4-:R-:W-:Y:S02]  /*1570*/  UIMAD.WIDE.U32 UR10, UR5, UR15, URZ ;  /* 0x0000000f050a72a5 */ /* 0x010fe4000f8e00ff */
[----:B---3--:R-:W-:-:S02]  /*1580*/  UIMAD.WIDE.U32 UR18, UR6, UR12, URZ ;  /* 0x0000000c061272a5 */ /* 0x008fc4000f8e00ff */
[----:B-1----:R-:W-:Y:S02]  /*1590*/  UISETP.NE.AND UP1, UPT, UR30, 0x1, UPT ;  /* 0x000000011e00788c */ /* 0x002fe4000bf25270 */
[----:B------:R-:W-:Y:S01]  /*15a0*/  UISETP.NE.AND UP2, UPT, UR29, 0x1, UPT ;  /* 0x000000011d00788c */ /* 0x000fe2000bf45270 */
[----:B------:R-:W-:Y:S02]  /*15b0*/  UMOV UR10, UR11 ;  /* 0x0000000b000a7c82 */ /* 0x000fe40008000000 */
[----:B------:R-:W-:Y:S01]  /*15c0*/  UMOV UR18, UR19 ;  /* 0x0000001300127c82 */ /* 0x000fe20008000000 */
[----:B------:R-:W-:Y:S02]  /*15d0*/  @UP0 USHF.R.U32.HI UR5, URZ, UR4, UR10 ;  /* 0x00000004ff050299 */ /* 0x000fe4000801160a */
[----:B------:R-:W-:Y:S02]  /*15e0*/  UIMAD.WIDE.U32 UR22, UR28, UR15, URZ ;  /* 0x0000000f1c1672a5 */ /* 0x000fe4000f8e00ff */
[----:B------:R-:W-:-:S02]  /*15f0*/  UIMAD.WIDE.U32 UR10, UR5, UR8, URZ ;  /* 0x00000008050a72a5 */ /* 0x000fc4000f8e00ff */
[----:B------:R-:W-:Y:S02]  /*1600*/  @UP1 USHF.R.U32.HI UR6, URZ, UR13, UR18 ;  /* 0x0000000dff061299 */ /* 0x000fe40008011612 */
[----:B------:R-:W-:Y:S02]  /*1610*/  UIMAD.WIDE.U32 UR16, UR31, UR12, URZ ;  /* 0x0000000c1f1072a5 */ /* 0x000fe4000f8e00ff */
[----:B------:R-:W-:Y:S01]  /*1620*/  UIMAD.WIDE.U32 UR18, UR6, UR8, URZ ;  /* 0x00000008061272a5 */ /* 0x000fe2000f8e00ff */
[----:B------:R-:W-:Y:S01]  /*1630*/  UMOV UR22, UR23 ;  /* 0x0000001700167c82 */ /* 0x000fe20008000000 */
[----:B------:R-:W-:Y:S01]  /*1640*/  UMOV UR10, UR11 ;  /* 0x0000000b000a7c82 */ /* 0x000fe20008000000 */
[----:B------:R-:W-:Y:S02]  /*1650*/  USHF.R.U32.HI UR22, URZ, UR4, UR22 ;  /* 0x00000004ff167299 */ /* 0x000fe40008011616 */
[----:B------:R-:W-:Y:S02]  /*1660*/  @UP2 USHF.R.U32.HI UR5, URZ, UR9, UR10 ;  /* 0x00000009ff052299 */ /* 0x000fe4000801160a */
[----:B------:R-:W-:Y:S01]  /*1670*/  UMOV UR7, UR19 ;  /* 0x0000001300077c82 */ /* 0x000fe20008000000 */
[----:B------:R-:W-:Y:S01]  /*1680*/  UMOV UR16, UR17 ;  /* 0x0000001100107c82 */ /* 0x000fe20008000000 */
[----:B------:R-:W-:-:S02]  /*1690*/  @UP2 USHF.R.U32.HI UR6, URZ, UR9, UR7 ;  /* 0x00000009ff062299 */ /* 0x000fc40008011607 */
[----:B------:R-:W-:Y:S02]  /*16a0*/  USHF.R.U32.HI UR16, URZ, UR13, UR16 ;  /* 0x0000000dff107299 */ /* 0x000fe40008011610 */
[----:B------:R-:W-:Y:S02]  /*16b0*/  USEL UR4, UR28, UR22, !UP0 ;  /* 0x000000161c047287 */ /* 0x000fe4000c000000 */
[----:B------:R-:W-:Y:S02]  /*16c0*/  UIMAD UR7, UR5, UR29, URZ ;  /* 0x0000001d050772a4 */ /* 0x000fe4000f8e02ff */
[----:B------:R-:W-:Y:S02]  /*16d0*/  USEL UR5, UR31, UR16, !UP1 ;  /* 0x000000101f057287 */ /* 0x000fe4000c800000 */
[----:B------:R-:W-:Y:S02]  /*16e0*/  UIMAD UR12, UR6, UR29, URZ ;  /* 0x0000001d060c72a4 */ /* 0x000fe4000f8e02ff */
[----:B------:R-:W-:-:S02]  /*16f0*/  UISETP.GE.AND UP0, UPT, UR4, UR7, UPT ;  /* 0x000000070400728c */ /* 0x000fc4000bf06270 */
[----:B------:R-:W-:Y:S02]  /*1700*/  UIMAD.WIDE.U32 UR10, UR4, UR8, URZ ;  /* 0x00000008040a72a5 */ /* 0x000fe4000f8e00ff */
[----:B------:R-:W-:Y:S02]  /*1710*/  UISETP.GE.OR UP0, UPT, UR5, UR12, UP0 ;  /* 0x0000000c0500728c */ /* 0x000fe40008706670 */
[----:B------:R-:W-:Y:S02]  /*1720*/  UIMAD.WIDE.U32 UR12, UR5, UR8, URZ ;  /* 0x00000008050c72a5 */ /* 0x000fe4000f8e00ff */
[----:B------:R-:W-:Y:S01]  /*1730*/  UIADD3 UR10, UPT, UPT, -UR4, URZ, URZ ;  /* 0x000000ff040a7290 */ /* 0x000fe2000fffe1ff */
[----:B------:R-:W-:Y:S01]  /*1740*/  UMOV UR8, UR11 ;  /* 0x0000000b00087c82 */ /* 0x000fe20008000000 */
[----:B------:R-:W-:Y:S02]  /*1750*/  UIADD3 UR20, UPT, UPT, -UR5, URZ, URZ ;  /* 0x000000ff05147290 */ /* 0x000fe4000fffe1ff */
[----:B------:R-:W-:-:S03]  /*1760*/  USHF.R.U32.HI UR8, URZ, UR9, UR8 ;  /* 0x00000009ff087299 */ /* 0x000fc60008011608 */
[----:B------:R-:W-:Y:S01]  /*1770*/  @!UP0 UMOV UR7, UR13 ;  /* 0x0000000d00078c82 */ /* 0x000fe20008000000 */
[----:B------:R-:W-:Y:S02]  /*1780*/  UIMAD UR28, UR14, UR10, UR28 ;  /* 0x0000000a0e1c72a4 */ /* 0x000fe4000f8e021c */
[----:B------:R-:W-:Y:S02]  /*1790*/  USEL UR8, UR4, UR8, !UP2 ;  /* 0x0000000804087287 */ /* 0x000fe4000d000000 */
[----:B------:R-:W-:Y:S02]  /*17a0*/  @!UP0 USHF.R.U32.HI UR7, URZ, UR9, UR7 ;  /* 0x00000009ff078299 */ /* 0x000fe40008011607 */
[----:B------:R-:W-:Y:S02]  /*17b0*/  UIADD3 UR9, UPT, UPT, -UR8, URZ, URZ ;  /* 0x000000ff08097290 */ /* 0x000fe4000fffe1ff */
[----:B------:R-:W-:Y:S02]  /*17c0*/  @!UP0 USEL UR7, UR5, UR7, !UP2 ;  /* 0x0000000705078287 */ /* 0x000fe4000d000000 */
[----:B------:R-:W-:-:S02]  /*17d0*/  UIMAD UR9, UR29, UR9, UR4 ;  /* 0x000000091d0972a4 */ /* 0x000fc4000f8e0204 */
[----:B------:R-:W-:Y:S02]  /*17e0*/  @!UP0 UIADD3 UR8, UPT, UPT, UR8, -UR7, URZ ;  /* 0x8000000708088290 */ /* 0x000fe4000fffe0ff */
[----:B------:R-:W-:Y:S02]  /*17f0*/  @!UP0 UIMAD UR6, UR9, UR6, UR7 ;  /* 0x00000006090682a4 */ /* 0x000fe4000f8e0207 */
[----:B------:R-:W-:Y:S02]  /*1800*/  @!UP0 UIMAD UR4, UR8, UR29, UR5 ;  /* 0x0000001d080482a4 */ /* 0x000fe4000f8e0205 */
[----:B------:R-:W-:Y:S02]  /*1810*/  UIMAD UR20, UR30, UR20, UR31 ;  /* 0x000000141e1472a4 */ /* 0x000fe4000f8e021f */
[----:B------:R-:W-:Y:S01]  /*1820*/  UIMAD UR28, UR4, UR14, UR28 ;  /* 0x0000000e041c72a4 */ /* 0x000fe2000f8e021c */
[----:B------:R-:W-:Y:S02]  /*1830*/  @!UP0 UMOV UR5, UR6 ;  /* 0x0000000600058c82 */ /* 0x000fe40008000000 */
[----:B------:R-:W-:-:S12]  /*1840*/  UIMAD UR20, UR5, UR30, UR20 ;  /* 0x0000001e051472a4 */ /* 0x000fd8000f8e0214 */
.L_x_19:
[----:B------:R-:W-:-:S09]  /*1850*/  UISETP.NE.AND UP0, UPT, UR33, 0x1, UPT ;  /* 0x000000012100788c */ /* 0x000fd2000bf05270 */
[----:B------:R-:W-:Y:S05]  /*1860*/  BRA.U UP0, `(.L_x_20) ;  /* 0x0000000100447547 */ /* 0x000fea000b800000 */
[----:B------:R-:W2:Y:S01]  /*1870*/  LDCU.128 UR8, c[0x0][0xb10] ;  /* 0x00016200ff0877ac */ /* 0x000ea20008000c00 */
[----:B------:R-:W3:Y:S01]  /*1880*/  LDCU UR12, c[0x0][0xb0c] ;  /* 0x00016180ff0c77ac */ /* 0x000ee20008000800 */
[----:B------:R-:W4:Y:S01]  /*1890*/  LDCU UR13, c[0x0][0xb20] ;  /* 0x00016400ff0d77ac */ /* 0x000f220008000800 */
[----:B--2---:R-:W-:Y:S02]  /*18a0*/  UIMAD.WIDE.U32 UR6, UR20, UR8, URZ ;  /* 0x00000008140672a5 */ /* 0x004fe4000f8e00ff */
[----:B------:R-:W-:Y:S02]  /*18b0*/  UIMAD.WIDE.U32 UR4, UR28, UR11, URZ ;  /* 0x0000000b1c0472a5 */ /* 0x000fe4000f8e00ff */
[----:B---3--:R-:W-:Y:S02]  /*18c0*/  UISETP.NE.AND UP1, UPT, UR12, 0x1, UPT ;  /* 0x000000010c00788c */ /* 0x008fe4000bf25270 */
[----:B------:R-:W-:Y:S01]  /*18d0*/  UISETP.NE.AND UP0, UPT, UR10, 0x1, UPT ;  /* 0x000000010a00788c */ /* 0x000fe2000bf05270 */
[----:B------:R-:W-:-:S02]  /*18e0*/  UMOV UR6, UR7 ;  /* 0x0000000700067c82 */ /* 0x000fc40008000000 */
[----:B------:R-:W-:Y:S01]  /*18f0*/  UMOV UR4, UR5 ;  /* 0x0000000500047c82 */ /* 0x000fe20008000000 */
[----:B------:R-:W-:Y:S02]  /*1900*/  USHF.R.U32.HI UR9, URZ, UR9, UR6 ;  /* 0x00000009ff097299 */ /* 0x000fe40008011606 */
[----:B----4-:R-:W-:Y:S02]  /*1910*/  USHF.R.U32.HI UR4, URZ, UR13, UR4 ;  /* 0x0000000dff047299 */ /* 0x010fe40008011604 */
[----:B------:R-:W-:Y:S02]  /*1920*/  USEL UR5, UR20, UR9, !UP1 ;  /* 0x0000000914057287 */ /* 0x000fe4000c800000 */
[----:B------:R-:W-:-:S04]  /*1930*/  USEL UR4, UR28, UR4, !UP0 ;  /* 0x000000041c047287 */ /* 0x000fc8000c000000 */
[----:B------:R-:W-:Y:S02]  /*1940*/  UIADD3 UR6, UPT, UPT, -UR4, UR5, URZ ;  /* 0x0000000504067290 */ /* 0x000fe4000fffe1ff */
[----:B------:R-:W-:Y:S02]  /*1950*/  UIADD3 UR4, UPT, UPT, UR4, -UR5, URZ ;  /* 0x8000000504047290 */ /* 0x000fe4000fffe0ff */
[----:B------:R-:W-:Y:S02]  /*1960*/  UIMAD UR28, UR6, UR10, UR28 ;  /* 0x0000000a061c72a4 */ /* 0x000fe4000f8e021c */
[----:B------:R-:W-:-:S12]  /*1970*/  UIMAD UR20, UR4, UR12, UR20 ;  /* 0x0000000c041472a4 */ /* 0x000fd8000f8e0214 */
.L_x_20:
[----:B------:R-:W-:-:S09]  /*1980*/  UISETP.EQ.U32.AND UP0, UPT, UR34, 0x1, UPT ;  /* 0x000000012200788c */ /* 0x000fd2000bf02070 */
[----:B------:R-:W-:Y:S05]  /*1990*/  BRA.U !UP0, `(.L_x_21) ;  /* 0x00000001080c7547 */ /* 0x000fea000b800000 */
[----:B------:R-:W-:Y:S01]  /*19a0*/  UCGABAR_WAIT ;  /* 0x0000000000007dc7 */ /* 0x000fe20008000000 */
[----:B------:R-:W-:Y:S01]  /*19b0*/  CCTL.IVALL ;  /* 0x00000000ff00798f */ /* 0x000fe20002000000 */
[----:B------:R-:W-:Y:S05]  /*19c0*/  BRA `(.L_x_22) ;  /* 0x0000000000047947 */ /* 0x000fea0003800000 */
.L_x_21:
[----:B------:R-:W-:Y:S06]  /*19d0*/  BAR.SYNC.DEFER_BLOCKING 0x0 ;  /* 0x0000000000007b1d */ /* 0x000fec0000010000 */
.L_x_22:
[----:B------:R-:W-:Y:S05]  /*19e0*/  BRA.U UP3, `(.L_x_23) ;  /* 0x0000001903387547 */ /* 0x000fea000b800000 */
[----:B------:R-:W2:Y:S01]  /*19f0*/  LDCU UR6, c[0x0][0x38c] ;  /* 0x00007180ff0677ac */ /* 0x000ea20008000800 */
[----:B------:R-:W-:Y:S01]  /*1a00*/  PLOP3.LUT P1, PT, PT, PT, UP5, 0x80, 0x8 ;  /* 0x000000000008781c */ /* 0x000fe20003f2f058 */
[----:B------:R-:W-:Y:S01]  /*1a10*/  IMAD.MOV.U32 R12, RZ, RZ, 0x1 ;  /* 0x00000001ff0c7424 */ /* 0x000fe200078e00ff */
[----:B------:R-:W-:Y:S01]  /*1a20*/  ISETP.NE.AND P2, PT, R0, RZ, P3 ;  /* 0x000000ff0000720c */ /* 0x000fe20001f45270 */
[----:B------:R-:W-:Y:S01]  /*1a30*/  USHF.L.U32 UR7, UR31, 0x6, URZ ;  /* 0x000000061f077899 */ /* 0x000fe200080006ff */
[----:B------:R-:W-:Y:S01]  /*1a40*/  PLOP3.LUT P1, PT, P1, PT, PT, 0x8, 0x80 ;  /* 0x000000000080781c */ /* 0x000fe20000f2e170 */
[----:B------:R-:W-:Y:S01]  /*1a50*/  UISETP.NE.AND UP1, UPT, UR25, URZ, UPT ;  /* 0x000000ff1900728c */ /* 0x000fe2000bf25270 */
[----:B------:R-:W-:Y:S01]  /*1a60*/  CS2R R10, SRZ ;  /* 0x00000000000a7805 */ /* 0x000fe2000001ff00 */
[----:B------:R-:W-:Y:S01]  /*1a70*/  IMAD.MOV.U32 R9, RZ, RZ, RZ ;  /* 0x000000ffff097224 */ /* 0x000fe200078e00ff */
[----:B------:R-:W3:Y:S01]  /*1a80*/  LDCU UR40, c[0x0][0x370] ;  /* 0x00006e00ff2877ac */ /* 0x000ee20008000800 */
[----:B------:R-:W-:Y:S01]  /*1a90*/  IMAD.MOV.U32 R8, RZ, RZ, 0x1 ;  /* 0x00000001ff087424 */ /* 0x000fe200078e00ff */
[----:B------:R-:W-:Y:S01]  /*1aa0*/  USEL UR25, UR44, 0x2, UP1 ;  /* 0x000000022c197887 */ /* 0x000fe20008800000 */
[----:B------:R-:W4:Y:S01]  /*1ab0*/  LDCU.64 UR30, c[0x0][0x348] ;  /* 0x00006900ff1e77ac */ /* 0x000f220008000a00 */
[----:B--2---:R-:W-:-:S02]  /*1ac0*/  UIADD3 UR5, UPT, UPT, UR6, 0x7f, URZ ;  /* 0x0000007f06057890 */ /* 0x004fc4000fffe0ff */
[----:B------:R-:W-:Y:S02]  /*1ad0*/  UIADD3 UR49, UPT, UPT, UR6, 0xfe, URZ ;  /* 0x000000fe06317890 */ /* 0x000fe4000fffe0ff */
[----:B------:R-:W-:Y:S01]  /*1ae0*/  USHF.R.S32.HI UR4, URZ, 0x1f, UR5 ;  /* 0x0000001fff047899 */ /* 0x000fe20008011405 */
[----:B------:R-:W2:Y:S03]  /*1af0*/  LDCU UR39, c[0x0][0x374] ;  /* 0x00006e80ff2777ac */ /* 0x000ea60008000800 */
[----:B------:R-:W-:Y:S02]  /*1b00*/  ULEA.HI UR4, UR4, UR5, URZ, 0x7 ;  /* 0x0000000504047291 */ /* 0x000fe4000f8f38ff */
[----:B------:R-:W-:Y:S02]  /*1b10*/  ULOP3.LUT UR5, UR7, 0x40, URZ, 0xc0, !UPT ;  /* 0x0000004007057892 */ /* 0x000fe4000f8ec0ff */
[----:B------:R-:W-:-:S02]  /*1b20*/  USHF.R.S32.HI UR43, URZ, 0x7, UR4 ;  /* 0x00000007ff2b7899 */ /* 0x000fc40008011404 */
[----:B------:R-:W-:Y:S02]  /*1b30*/  UIADD3 UR4, UPT, UPT, UR6, -0x1, URZ ;  /* 0xffffffff06047890 */ /* 0x000fe4000fffe0ff */
[----:B------:R-:W-:Y:S02]  /*1b40*/  UISETP.LT.U32.AND UP0, UPT, UR43, 0xd, UPT ;  /* 0x0000000d2b00788c */ /* 0x000fe4000bf01070 */
[----:B------:R-:W-:Y:S02]  /*1b50*/  UISETP.GE.U32.AND UP2, UPT, UR4, -0xff, UPT ;  /* 0xffffff010400788c */ /* 0x000fe4000bf46070 */
[----:B------:R-:W-:Y:S02]  /*1b60*/  USEL UR41, UR43, 0xd, UP0 ;  /* 0x0000000d2b297887 */ /* 0x000fe40008000000 */
[----:B------:R-:W-:Y:S02]  /*1b70*/  ULEA UR48, UR48, UR5, 0x5 ;  /* 0x0000000530307291 */ /* 0x000fe4000f8e28ff */
[----:B------:R-:W-:-:S02]  /*1b80*/  UIADD3 UR4, UPT, UPT, UR41, -0x1, URZ ;  /* 0xffffffff29047890 */ /* 0x000fc4000fffe0ff */
[----:B------:R-:W-:Y:S02]  /*1b90*/  ULEA UR45, UR32, UR5, 0x5 ;  /* 0x00000005202d7291 */ /* 0x000fe4000f8e28ff */
[----:B------:R-:W-:Y:S02]  /*1ba0*/  UIADD3 UR47, UPT, UPT, UR43, -UR41, URZ ;  /* 0x800000292b2f7290 */ /* 0x000fe4000fffe0ff */
[----:B------:R-:W-:Y:S01]  /*1bb0*/  @UP2 UIADD3 UR4, UPT, UPT, UR41, URZ, URZ ;  /* 0x000000ff29042290 */ /* 0x000fe2000fffe0ff */
[----:B------:R-:W-:-:S03]  /*1bc0*/  UMOV UR7, URZ ;  /* 0x000000ff00077c82 */ /* 0x000fc60008000000 */
[----:B------:R-:W-:Y:S02]  /*1bd0*/  UIADD3 UR29, UPT, UPT, UR4, 0x1, URZ ;  /* 0x00000001041d7890 */ /* 0x000fe4000fffe0ff */
[----:B--234-:R-:W-:-:S12]  /*1be0*/  UIADD3 UR44, UPT, UPT, -UR4, URZ, URZ ;  /* 0x000000ff042c7290 */ /* 0x01cfd8000fffe1ff */
.L_x_43:
[----:B------:R-:W-:Y:S01]  /*1bf0*/  UISETP.NE.AND UP0, UPT, UR46, URZ, UPT ;  /* 0x000000ff2e00728c */ /* 0x000fe2000bf05270 */
[----:B------:R-:W2:Y:S08]  /*1c00*/  S2UR UR46, SR_CgaCtaId ;  /* 0x00000000002e79c3 */ /* 0x000eb00000008800 */
[----:B------:R-:W-:Y:S05]  /*1c10*/  BRA.U UP0, `(.L_x_24) ;  /* 0x0000000100347547 */ /* 0x000fea000b800000 */
[----:B------:R-:W3:Y:S01]  /*1c20*/  S2R R0, SR_CgaCtaId ;  /* 0x0000000000007919 */ /* 0x000ee20000008800 */
[----:B------:R-:W-:-:S04]  /*1c30*/  MOV R2, 0x400 ;  /* 0x0000040000027802 */ /* 0x000fc80000000f00 */
[----:B---3--:R-:W-:Y:S02]  /*1c40*/  LEA R0, R0, R2, 0x18 ;  /* 0x0000000200007211 */ /* 0x008fe400078ec0ff */
[----:B------:R-:W-:-:S03]  /*1c50*/  SHF.L.U32 R2, R8, 0x1f, RZ ;  /* 0x0000001f08027819 */ /* 0x000fc600000006ff */
[----:B------:R-:W-:-:S04]  /*1c60*/  IMAD R0, R9, 0x8, R0 ;  /* 0x0000000809007824 */ /* 0x000fc800078e0200 */
[----:B------:R-:W3:Y:S02]  /*1c70*/  SYNCS.PHASECHK.TRANS64.TRYWAIT P0, [R0+URZ+0x170], R2 ;  /* 0x00017002000075a7 */ /* 0x000ee400080011ff */
[----:B---3--:R-:W-:Y:S05]  /*1c80*/  @!P0 BRA `(.L_x_25) ;  /* 0x0000006800b48947 */ /* 0x008fea0003800000 */
.L_x_133:
[----:B------:R-:W-:Y:S01]  /*1c90*/  VIADD R9, R9, 0x1 ;  /* 0x0000000109097836 */ /* 0x000fe20000000000 */
[----:B------:R3:W-:Y:S04]  /*1ca0*/  SYNCS.ARRIVE.TRANS64.A1T0 RZ, [R0+URZ+0x160], RZ ;  /* 0x000160ff00ff79a7 */ /* 0x0007e800081000ff */
[----:B------:R-:W-:-:S04]  /*1cb0*/  ISETP.NE.AND P0, PT, R9, 0x2, PT ;  /* 0x000000020900780c */ /* 0x000fc80003f05270 */
[----:B------:R-:W-:Y:S02]  /*1cc0*/  SEL R9, R9, RZ, P0 ;  /* 0x000000ff09097207 */ /* 0x000fe40000000000 */
[----:B---3--:R-:W-:-:S04]  /*1cd0*/  SEL R0, RZ, 0x1, P0 ;  /* 0x00000001ff007807 */ /* 0x008fc80000000000 */
[----:B------:R-:W-:-:S07]  /*1ce0*/  LOP3.LUT R8, R8, R0, RZ, 0x3c, !PT ;  /* 0x0000000008087212 */ /* 0x000fce00078e3cff */
.L_x_24:
[----:B------:R-:W-:Y:S01]  /*1cf0*/  UMOV UR6, 0x400 ;  /* 0x0000040000067882 */ /* 0x000fe20000000000 */
[----:B------:R-:W-:Y:S01]  /*1d00*/  SHF.L.U32 R0, R12, 0x1f, RZ ;  /* 0x0000001f0c007819 */ /* 0x000fe200000006ff */
[----:B--2---:R-:W-:Y:S02]  /*1d10*/  ULEA UR6, UR46, UR6, 0x18 ;  /* 0x000000062e067291 */ /* 0x004fe4000f8ec0ff */
[----:B------:R-:W-:Y:S02]  /*1d20*/  UISETP.GE.U32.AND UP0, UPT, UR49, 0xff, UPT ;  /* 0x000000ff3100788c */ /* 0x000fe4000bf06070 */
[----:B------:R-:W-:Y:S02]  /*1d30*/  ULEA UR4, UR7, UR6, 0x3 ;  /* 0x0000000607047291 */ /* 0x000fe4000f8e18ff */
[----:B------:R-:W-:Y:S01]  /*1d40*/  ULEA UR11, UR28, UR48, 0x7 ;  /* 0x000000301c0b7291 */ /* 0x000fe2000f8e38ff */
[----:B------:R-:W-:-:S06]  /*1d50*/  UMOV UR13, URZ ;  /* 0x000000ff000d7c82 */ /* 0x000fcc0008000000 */
[----:B------:R2:W3:Y:S01]  /*1d60*/  SYNCS.PHASECHK.TRANS64.TRYWAIT P0, [UR4+0x68], R0 ;  /* 0x00006800ff0075a7 */ /* 0x0004e20008001104 */
[----:B------:R-:W-:-:S04]  /*1d70*/  ULEA.HI UR4, UR20, UR20, URZ, 0x1 ;  /* 0x0000001414047291 */ /* 0x000fc8000f8f08ff */
[----:B------:R-:W-:-:S04]  /*1d80*/  USHF.L.U32 UR4, UR4, 0x6, URZ ;  /* 0x0000000604047899 */ /* 0x000fc800080006ff */
[----:B------:R-:W-:-:S04]  /*1d90*/  ULOP3.LUT UR35, UR4, 0xffffff80, URZ, 0xc0, !UPT ;  /* 0xffffff8004237892 */ /* 0x000fc8000f8ec0ff */
[----:B------:R-:W-:Y:S01]  /*1da0*/  UIADD3 UR35, UPT, UPT, UR45, UR35, URZ ;  /* 0x000000232d237290 */ /* 0x000fe2000fffe0ff */
[----:B------:R-:W-:Y:S11]  /*1db0*/  BRA.U !UP0, `(.L_x_26) ;  /* 0x0000000108cc7547 */ /* 0x000ff6000b800000 */
[----:B------:R-:W-:Y:S01]  /*1dc0*/  UMOV UR18, UR44 ;  /* 0x0000002c00127c82 */ /* 0x000fe20008000000 */
[----:B------:R-:W-:Y:S01]  /*1dd0*/  UMOV UR4, UR7 ;  /* 0x0000000700047c82 */ /* 0x000fe20008000000 */
[----:B------:R-:W-:-:S05]  /*1de0*/  UMOV UR34, URZ ;  /* 0x000000ff00227c82 */ /* 0x000fca0008000000 */
.L_x_32:
[----:B------:R-:W-:Y:S01]  /*1df0*/  ULEA UR33, UR4, UR6, 0x3 ;  /* 0x0000000604217291 */ /* 0x000fe2000f8e18ff */
[----:B------:R-:W-:Y:S01]  /*1e00*/  @P3 MOV R2, 0x8000 ;  /* 0x0000800000023802 */ /* 0x000fe20000000f00 */
[----:B-1-34-:R-:W-:Y:S10]  /*1e10*/  @P0 BRA `(.L_x_27) ;  /* 0x00000000000c0947 */ /* 0x01aff40003800000 */
[----:B------:R-:W-:-:S04]  /*1e20*/  SHF.L.U32 R3, R12, 0x1f, RZ ;  /* 0x0000001f0c037819 */ /* 0x000fc800000006ff */
[----:B------:R-:W3:Y:S02]  /*1e30*/  SYNCS.PHASECHK.TRANS64.TRYWAIT P0, [UR33+0x68], R3 ;  /* 0x00006803ff0075a7 */ /* 0x000ee40008001121 */
[----:B---3--:R-:W-:Y:S05]  /*1e40*/  @!P0 BRA `(.L_x_28) ;  /* 0x0000006800588947 */ /* 0x008fea0003800000 */
.L_x_27:
[----:B------:R3:W-:Y:S01]  /*1e50*/  @P3 SYNCS.ARRIVE.TRANS64 RZ, [UR33], R2 ;  /* 0x00000002ffff39a7 */ /* 0x0007e20008000021 */
[----:B------:R-:W-:Y:S02]  /*1e60*/  ULOP3.LUT UR5, UR25, 0x2, URZ, 0xfc, !UPT ;  /* 0x0000000219057892 */ /* 0x000fe4000f8efcff */
[----:B------:R-:W-:Y:S02]  /*1e70*/  UIADD3 UR18, UPT, UPT, UR18, 0x1, URZ ;  /* 0x0000000112127890 */ /* 0x000fe4000fffe0ff */
[----:B------:R-:W-:Y:S02]  /*1e80*/  UISETP.NE.AND UP0, UPT, UR5, 0x2, UPT ;  /* 0x000000020500788c */ /* 0x000fe4000bf05270 */
[----:B------:R-:W-:-:S07]  /*1e90*/  UISETP.NE.AND UP2, UPT, UR18, 0x1, UPT ;  /* 0x000000011200788c */ /* 0x000fce000bf45270 */
[----:B------:R-:W-:Y:S05]  /*1ea0*/  BRA.U UP0, `(.L_x_29) ;  /* 0x0000000100047547 */ /* 0x000fea000b800000 */
[----:B-1----:R-:W-:Y:S05]  /*1eb0*/  BPT.TRAP 0x1 ;  /* 0x000000040000795c */ /* 0x002fea0000300000 */
.L_x_29:
[----:B------:R-:W-:Y:S04]  /*1ec0*/  BSSY.RECONVERGENT B0, `(.L_x_30) ;  /* 0x0000003000007945 */ /* 0x000fe80003800200 */
[----:B------:R-:W-:Y:S05]  /*1ed0*/  @!P2 BRA `(.L_x_31) ;  /* 0x000000000004a947 */ /* 0x000fea0003800000 */
[----:B-1----:R-:W-:Y:S05]  /*1ee0*/  BPT.TRAP 0x1 ;  /* 0x000000040000795c */ /* 0x002fea0000300000 */
.L_x_31:
[----:B-1----:R-:W-:Y:S05]  /*1ef0*/  BSYNC.RECONVERGENT B0 ;  /* 0x0000000000007941 */ /* 0x002fea0003800200 */
.L_x_30:
[----:B------:R-:W-:Y:S02]  /*1f00*/  UIADD3 UR5, UPT, UPT, UR4, 0x1, URZ ;  /* 0x0000000104057890 */ /* 0x000fe4000fffe0ff */
[----:B------:R-:W-:Y:S02]  /*1f10*/  USHF.L.U32 UR4, UR4, 0xd, URZ ;  /* 0x0000000d04047899 */ /* 0x000fe400080006ff */
[----:B------:R-:W-:Y:S02]  /*1f20*/  UISETP.NE.AND UP0, UPT, UR5, 0xd, UPT ;  /* 0x0000000d0500788c */ /* 0x000fe4000bf05270 */
[----:B------:R-:W-:Y:S02]  /*1f30*/  UIADD3 UR16, UP1, UPT, UR30, 0x80, URZ ;  /* 0x000000801e107890 */ /* 0x000fe4000ff3e0ff */
[----:B------:R-:W-:Y:S02]  /*1f40*/  USEL UR8, URZ, 0x1, UP0 ;  /* 0x00000001ff087887 */ /* 0x000fe40008000000 */
[----:B------:R-:W-:-:S02]  /*1f50*/  USEL UR7, UR5, URZ, UP0 ;  /* 0x000000ff05077287 */ /* 0x000fc40008000000 */
[----:B------:R-:W-:Y:S02]  /*1f60*/  ULOP3.LUT UR32, UR27, UR4, URZ, 0xfc, !UPT ;  /* 0x000000041b207292 */ /* 0x000fe4000f8efcff */
[----:B------:R-:W-:Y:S01]  /*1f70*/  ULEA UR5, UR7, UR6, 0x3 ;  /* 0x0000000607057291 */ /* 0x000fe2000f8e18ff */
[----:B------:R-:W-:Y:S01]  /*1f80*/  LOP3.LUT R12, R12, UR8, RZ, 0x3c, !PT ;  /* 0x000000080c0c7c12 */ /* 0x000fe2000f8e3cff */
[----:B------:R-:W-:Y:S02]  /*1f90*/  UIADD3 UR14, UP0, UPT, UR30, 0x180, URZ ;  /* 0x000001801e0e7890 */ /* 0x000fe4000ff1e0ff */
[----:B------:R-:W-:Y:S01]  /*1fa0*/  ULOP3.LUT UR8, UR26, UR4, URZ, 0xfc, !UPT ;  /* 0x000000041a087292 */ /* 0x000fe2000f8efcff */
[----:B--2---:R-:W-:Y:S01]  /*1fb0*/  SHF.L.U32 R0, R12, 0x1f, RZ ;  /* 0x0000001f0c007819 */ /* 0x004fe200000006ff */
[----:B------:R-:W-:Y:S02]  /*1fc0*/  ULOP3.LUT UR33, UR33, 0xfefffff8, URZ, 0xc0, !UPT ;  /* 0xfefffff821217892 */ /* 0x000fe4000f8ec0ff */
[----:B------:R-:W-:Y:S01]  /*1fd0*/  UIADD3.X UR17, UPT, UPT, URZ, UR31, URZ, UP1, !UPT ;  /* 0x0000001fff117290 */ /* 0x000fe20008ffe4ff */
[----:B------:R4:W1:Y:S01]  /*1fe0*/  SYNCS.PHASECHK.TRANS64.TRYWAIT P0, [UR5+0x68], R0 ;  /* 0x00006800ff0075a7 */ /* 0x0008620008001105 */
[----:B------:R-:W-:-:S02]  /*1ff0*/  UIADD3 UR32, UPT, UPT, UR6, 0x4300, UR32 ;  /* 0x0000430006207890 */ /* 0x000fc4000fffe020 */
[----:B------:R-:W-:Y:S02]  /*2000*/  UPRMT UR5, URZ, 0x5410, UR24 ;  /* 0x00005410ff057896 */ /* 0x000fe40008000018 */
[----:B------:R-:W-:Y:S02]  /*2010*/  UIADD3 UR8, UPT, UPT, UR6, 0x1e300, UR8 ;  /* 0x0001e30006087890 */ /* 0x000fe4000fffe008 */
[----:B------:R-:W-:Y:S02]  /*2020*/  UIADD3.X UR15, UPT, UPT, URZ, UR31, URZ, UP0, !UPT ;  /* 0x0000001fff0f7290 */ /* 0x000fe400087fe4ff */
[----:B------:R-:W-:Y:S01]  /*2030*/  UPRMT UR4, URZ, 0x5410, UR21 ;  /* 0x00005410ff047896 */ /* 0x000fe20008000015 */
[----:B------:R-:W-:Y:S01]  /*2040*/  UMOV UR22, 0x0 ;  /* 0x0000000000167882 */ /* 0x000fe20000000000 */
[----:B------:R-:W-:Y:S01]  /*2050*/  UMOV UR23, 0x10000000 ;  /* 0x1000000000177882 */ /* 0x000fe20000000000 */
[----:B------:R-:W-:Y:S01]  /*2060*/  UMOV UR10, UR34 ;  /* 0x00000022000a7c82 */ /* 0x000fe20008000000 */
[----:B------:R-:W-:Y:S01]  /*2070*/  UMOV UR12, UR36 ;  /* 0x00000024000c7c82 */ /* 0x000fe20008000000 */
[----:B------:R-:W-:Y:S01]  /*2080*/  UMOV UR9, UR33 ;  /* 0x0000002100097c82 */ /* 0x000fe20008000000 */
[----:B------:R2:W-:Y:S01]  /*2090*/  UTMALDG.3D.MULTICAST.2CTA [UR32], [UR16], UR5, desc[UR22] ;  /* 0x00001620100073b4 */ /* 0x0005e20008211805 */
[----:B------:R-:W-:-:S02]  /*20a0*/  UMOV UR13, UR29 ;  /* 0x0000001d000d7c82 */ /* 0x000fc40008000000 */
[----:B------:R3:W-:Y:S01]  /*20b0*/  UTMALDG.3D.MULTICAST.2CTA [UR8], [UR14], UR4, desc[UR22] ;  /* 0x000016080e0073b4 */ /* 0x0007e20008211804 */
[----:B--2---:R-:W-:Y:S01]  /*20c0*/  UIADD3 UR34, UPT, UPT, UR34, 0x80, URZ ;  /* 0x0000008022227890 */ /* 0x004fe2000fffe0ff */
[----:B---3--:R-:W-:Y:S01]  /*20d0*/  UMOV UR4, UR7 ;  /* 0x0000000700047c82 */ /* 0x008fe20008000000 */
[----:B------:R-:W-:Y:S10]  /*20e0*/  BRA.U UP2, `(.L_x_32) ;  /* 0xfffffffd02407547 */ /* 0x000ff4000b83ffff */
.L_x_26:
[----:B------:R-:W-:Y:S01]  /*20f0*/  ULEA UR4, UR7, UR6, 0x3 ;  /* 0x0000000607047291 */ /* 0x000fe2000f8e18ff */
[----:B--2-4-:R-:W-:Y:S01]  /*2100*/  SHF.L.U32 R0, R12, 0x1f, RZ ;  /* 0x0000001f0c007819 */ /* 0x014fe200000006ff */
[----:B------:R-:W-:Y:S01]  /*2110*/  @!P1 SYNCS.ARRIVE.TRANS64.A1T0 RZ, [UR6+0xf8], RZ ;  /* 0x0000f8ffffff99a7 */ /* 0x000fe20008100006 */
[----:B------:R-:W-:-:S06]  /*2120*/  UISETP.GT.AND UP0, UPT, UR43, UR41, UPT ;  /* 0x000000292b00728c */ /* 0x000fcc000bf04270 */
[----:B-1-3--:R1:W2:Y:S03]  /*2130*/  SYNCS.PHASECHK.TRANS64.TRYWAIT P0, [UR4+0x68], R0 ;  /* 0x00006800ff0075a7 */ /* 0x00a2a60008001104 */
[----:B------:R-:W-:Y:S05]  /*2140*/  BRA.U !UP0, `(.L_x_33) ;  /* 0x0000000108cc7547 */ /* 0x000fea000b800000 */
[----:B------:R-:W-:Y:S01]  /*2150*/  UIADD3 UR28, UPT, UPT, UR47, UR13, URZ ;  /* 0x0000000d2f1c7290 */ /* 0x000fe2000fffe0ff */
[----:B------:R-:W-:-:S11]  /*2160*/  UMOV UR4, UR7 ;  /* 0x0000000700047c82 */ /* 0x000fd60008000000 */
.L_x_39:
[----:B------:R-:W-:Y:S01]  /*2170*/  ULEA UR17, UR4, UR6, 0x3 ;  /* 0x0000000604117291 */ /* 0x000fe2000f8e18ff */
[----:B--2---:R-:W-:Y:S01]  /*2180*/  @P3 MOV R2, 0x8000 ;  /* 0x0000800000023802 */ /* 0x004fe20000000f00 */
[----:B--2-4-:R-:W-:Y:S10]  /*2190*/  @P0 BRA `(.L_x_34) ;  /* 0x00000000000c0947 */ /* 0x014ff40003800000 */
[----:B------:R-:W-:-:S04]  /*21a0*/  SHF.L.U32 R3, R12, 0x1f, RZ ;  /* 0x0000001f0c037819 */ /* 0x000fc800000006ff */
[----:B------:R-:W2:Y:S02]  /*21b0*/  SYNCS.PHASECHK.TRANS64.TRYWAIT P0, [UR17+0x68], R3 ;  /* 0x00006803ff0075a7 */ /* 0x000ea40008001111 */
[----:B--2---:R-:W-:Y:S05]  /*21c0*/  @!P0 BRA `(.L_x_35) ;  /* 0x0000006400908947 */ /* 0x004fea0003800000 */
.L_x_34:
[----:B------:R2:W-:Y:S01]  /*21d0*/  @P3 SYNCS.ARRIVE.TRANS64 RZ, [UR17], R2 ;  /* 0x00000002ffff39a7 */ /* 0x0005e20008000011 */
[----:B------:R-:W-:-:S04]  /*21e0*/  ULOP3.LUT UR5, UR25, 0x2, URZ, 0xfc, !UPT ;  /* 0x0000000219057892 */ /* 0x000fc8000f8efcff */
[----:B------:R-:W-:-:S09]  /*21f0*/  UISETP.NE.AND UP0, UPT, UR5, 0x2, UPT ;  /* 0x000000020500788c */ /* 0x000fd2000bf05270 */
[----:B------:R-:W-:Y:S05]  /*2200*/  BRA.U UP0, `(.L_x_36) ;  /* 0x0000000100047547 */ /* 0x000fea000b800000 */
[----:B------:R-:W-:Y:S05]  /*2210*/  BPT.TRAP 0x1 ;  /* 0x000000040000795c */ /* 0x000fea0000300000 */
.L_x_36:
[----:B------:R-:W-:Y:S04]  /*2220*/  BSSY.RECONVERGENT B0, `(.L_x_37) ;  /* 0x0000003000007945 */ /* 0x000fe80003800200 */
[----:B------:R-:W-:Y:S05]  /*2230*/  @!P2 BRA `(.L_x_38) ;  /* 0x000000000004a947 */ /* 0x000fea0003800000 */
[----:B------:R-:W-:Y:S05]  /*2240*/  BPT.TRAP 0x1 ;  /* 0x000000040000795c */ /* 0x000fea0000300000 */
.L_x_38:
[----:B------:R-:W-:Y:S05]  /*2250*/  BSYNC.RECONVERGENT B0 ;  /* 0x0000000000007941 */ /* 0x000fea0003800200 */
.L_x_37:
[----:B------:R-:W-:Y:S02]  /*2260*/  UIADD3 UR5, UPT, UPT, UR4, 0x1, URZ ;  /* 0x0000000104057890 */ /* 0x000fe4000fffe0ff */
[----:B------:R-:W-:Y:S02]  /*2270*/  USHF.L.U32 UR4, UR4, 0xd, URZ ;  /* 0x0000000d04047899 */ /* 0x000fe400080006ff */
[----:B------:R-:W-:Y:S02]  /*2280*/  UISETP.NE.AND UP0, UPT, UR5, 0xd, UPT ;  /* 0x0000000d0500788c */ /* 0x000fe4000bf05270 */
[----:B------:R-:W-:Y:S02]  /*2290*/  USHF.L.U32 UR18, UR13, 0x7, URZ ;  /* 0x000000070d127899 */ /* 0x000fe400080006ff */
[----:B------:R-:W-:Y:S02]  /*22a0*/  USEL UR8, URZ, 0x1, UP0 ;  /* 0x00000001ff087887 */ /* 0x000fe40008000000 */
[----:B------:R-:W-:-:S02]  /*22b0*/  USEL UR7, UR5, URZ, UP0 ;  /* 0x000000ff05077287 */ /* 0x000fc40008000000 */
[----:B------:R-:W-:Y:S02]  /*22c0*/  UIADD3 UR22, UP0, UPT, UR30, 0x180, URZ ;  /* 0x000001801e167890 */ /* 0x000fe4000ff1e0ff */
[----:B------:R-:W-:Y:S01]  /*22d0*/  ULEA UR5, UR7, UR6, 0x3 ;  /* 0x0000000607057291 */ /* 0x000fe2000f8e18ff */
[----:B------:R-:W-:Y:S01]  /*22e0*/  LOP3.LUT R12, R12, UR8, RZ, 0x3c, !PT ;  /* 0x000000080c0c7c12 */ /* 0x000fe2000f8e3cff */
[----:B------:R-:W-:Y:S02]  /*22f0*/  UIADD3 UR13, UPT, UPT, UR13, 0x1, URZ ;  /* 0x000000010d0d7890 */ /* 0x000fe4000fffe0ff */
[----:B------:R-:W-:Y:S01]  /*2300*/  UIADD3 UR14, UP1, UPT, UR30, 0x80, URZ ;  /* 0x000000801e0e7890 */ /* 0x000fe2000ff3e0ff */
[----:B-1----:R-:W-:Y:S01]  /*2310*/  SHF.L.U32 R0, R12, 0x1f, RZ ;  /* 0x0000001f0c007819 */ /* 0x002fe200000006ff */
[----:B------:R-:W-:Y:S02]  /*2320*/  ULOP3.LUT UR16, UR27, UR4, URZ, 0xfc, !UPT ;  /* 0x000000041b107292 */ /* 0x000fe4000f8efcff */
[----:B------:R-:W-:Y:S01]  /*2330*/  UIADD3.X UR23, UPT, UPT, URZ, UR31, URZ, UP0, !UPT ;  /* 0x0000001fff177290 */ /* 0x000fe200087fe4ff */
[----:B------:R3:W4:Y:S01]  /*2340*/  SYNCS.PHASECHK.TRANS64.TRYWAIT P0, [UR5+0x68], R0 ;  /* 0x00006800ff0075a7 */ /* 0x0007220008001105 */
[----:B------:R-:W-:-:S02]  /*2350*/  ULOP3.LUT UR8, UR26, UR4, URZ, 0xfc, !UPT ;  /* 0x000000041a087292 */ /* 0x000fc4000f8efcff */
[----:B------:R-:W-:Y:S02]  /*2360*/  UISETP.NE.AND UP0, UPT, UR13, UR28, UPT ;  /* 0x0000001c0d00728c */ /* 0x000fe4000bf05270 */
[----:B------:R-:W-:Y:S02]  /*2370*/  ULOP3.LUT UR17, UR17, 0xfefffff8, URZ, 0xc0, !UPT ;  /* 0xfefffff811117892 */ /* 0x000fe4000f8ec0ff */
[----:B------:R-:W-:Y:S02]  /*2380*/  UIADD3 UR16, UPT, UPT, UR6, 0x4300, UR16 ;  /* 0x0000430006107890 */ /* 0x000fe4000fffe010 */
[----:B------:R-:W-:Y:S02]  /*2390*/  UIADD3.X UR15, UPT, UPT, URZ, UR31, URZ, UP1, !UPT ;  /* 0x0000001fff0f7290 */ /* 0x000fe40008ffe4ff */
[----:B------:R-:W-:Y:S02]  /*23a0*/  UPRMT UR5, URZ, 0x5410, UR24 ;  /* 0x00005410ff057896 */ /* 0x000fe40008000018 */
[----:B------:R-:W-:-:S02]  /*23b0*/  UIADD3 UR8, UPT, UPT, UR6, 0x1e300, UR8 ;  /* 0x0001e30006087890 */ /* 0x000fc4000fffe008 */
[----:B------:R-:W-:Y:S01]  /*23c0*/  UPRMT UR4, URZ, 0x5410, UR21 ;  /* 0x00005410ff047896 */ /* 0x000fe20008000015 */
[----:B------:R-:W-:Y:S01]  /*23d0*/  UMOV UR32, 0x0 ;  /* 0x0000000000207882 */ /* 0x000fe20000000000 */
[----:B------:R-:W-:Y:S01]  /*23e0*/  UMOV UR33, 0x10000000 ;  /* 0x1000000000217882 */ /* 0x000fe20000000000 */
[----:B------:R-:W-:Y:S01]  /*23f0*/  UMOV UR19, UR35 ;  /* 0x0000002300137c82 */ /* 0x000fe20008000000 */
[----:B------:R-:W-:Y:S01]  /*2400*/  UMOV UR20, UR36 ;  /* 0x0000002400147c82 */ /* 0x000fe20008000000 */
[----:B------:R-:W-:Y:S01]  /*2410*/  UMOV UR12, UR36 ;  /* 0x00000024000c7c82 */ /* 0x000fe20008000000 */
[----:B------:R-:W-:Y:S01]  /*2420*/  UMOV UR9, UR17 ;  /* 0x0000001100097c82 */ /* 0x000fe20008000000 */
[----:B------:R-:W-:Y:S01]  /*2430*/  UMOV UR10, UR18 ;  /* 0x00000012000a7c82 */ /* 0x000fe20008000000 */
[----:B------:R-:W-:Y:S01]  /*2440*/  UTMALDG.3D.MULTICAST.2CTA [UR16], [UR14], UR5, desc[UR32] ;  /* 0x000020100e0073b4 */ /* 0x000fe20008211805 */
[----:B------:R1:W-:Y:S02]  /*2450*/  UTMALDG.3D.MULTICAST.2CTA [UR8], [UR22], UR4, desc[UR32] ;  /* 0x00002008160073b4 */ /* 0x0003e40008211804 */
[----:B-1----:R-:W-:Y:S01]  /*2460*/  UMOV UR4, UR7 ;  /* 0x0000000700047c82 */ /* 0x002fe20008000000 */
[----:B---3--:R-:W-:Y:S05]  /*2470*/  BRA.U UP0, `(.L_x_39) ;  /* 0xfffffffd003c7547 */ /* 0x008fea000b83ffff */
.L_x_33:
[C---:B------:R-:W-:Y:S01]  /*2480*/  LEA R3, R11.reuse, UR6, 0x3 ;  /* 0x000000060b037c11 */ /* 0x040fe2000f8e18ff */
[----:B------:R-:W-:Y:S01]  /*2490*/  NOP ;  /* 0x0000000000007918 */ /* 0x000fe20000000000 */
[----:B-1----:R-:W-:Y:S02]  /*24a0*/  SHF.L.U32 R0, R10, 0x1f, RZ ;  /* 0x0000001f0a007819 */ /* 0x002fe400000006ff */
[----:B------:R-:W-:Y:S02]  /*24b0*/  LEA R4, R11, UR6, 0x4 ;  /* 0x000000060b047c11 */ /* 0x000fe4000f8e20ff */
[----:B--2-4-:R-:W1:Y:S02]  /*24c0*/  SYNCS.PHASECHK.TRANS64.TRYWAIT P0, [R3+URZ+0x100], R0 ;  /* 0x00010000030075a7 */ /* 0x014e6400080011ff */
[----:B-1----:R-:W-:Y:S05]  /*24d0*/  @!P0 BRA `(.L_x_40) ;  /* 0x0000006000e48947 */ /* 0x002fea0003800000 */
.L_x_136:
[----:B------:R-:W2:Y:S01]  /*24e0*/  LDS.128 R4, [R4+0x190] ;  /* 0x0001900004047984 */ /* 0x000ea20000000c00 */
[----:B------:R-:W-:Y:S01]  /*24f0*/  UISETP.GE.AND UP0, UPT, UR42, 0x1, UPT ;  /* 0x000000012a00788c */ /* 0x000fe2000bf06270 */
[----:B------:R-:W-:Y:S01]  /*2500*/  @!PT LDS RZ, [RZ] ;  /* 0x00000000fffff984 */ /* 0x000fe20000000800 */
[----:B------:R-:W-:Y:S01]  /*2510*/  @!PT LDS RZ, [RZ] ;  /* 0x00000000fffff984 */ /* 0x000fe20000000800 */
[----:B------:R-:W-:Y:S01]  /*2520*/  @!PT LDS RZ, [RZ] ;  /* 0x00000000fffff984 */ /* 0x000fe20000000800 */
[----:B------:R-:W-:Y:S01]  /*2530*/  @!PT LDS RZ, [RZ] ;  /* 0x00000000fffff984 */ /* 0x000fe20000000800 */
[----:B------:R3:W-:Y:S06]  /*2540*/  MEMBAR.ALL.CTA ;  /* 0x0000000000007992 */ /* 0x0007ec0000008000 */
[----:B---3--:R-:W3:Y:S01]  /*2550*/  FENCE.VIEW.ASYNC.S ;  /* 0x00000000000073c6 */ /* 0x008ee20000000000 */
[----:B--2---:R-:W-:-:S13]  /*2560*/  LOP3.LUT P0, RZ, R6, 0x1, RZ, 0xc0, !PT ;  /* 0x0000000106ff7812 */ /* 0x004fda000780c0ff */
[----:B---3--:R-:W-:Y:S01]  /*2570*/  VOTEU.ANY UP1, P0 ;  /* 0x0000000000ff7886 */ /* 0x008fe20000020100 */
[----:B------:R-:W-:-:S13]  /*2580*/  PLOP3.LUT P0, PT, PT, PT, UP1, 0x80, 0x8 ;  /* 0x000000000008781c */ /* 0x000fda0003f0f018 */
[----:B-1----:R-:W-:Y:S02]  /*2590*/  @P0 LOP3.LUT R0, R5, 0xffff, RZ, 0xc0, !PT ;  /* 0x0000ffff05000812 */ /* 0x002fe400078ec0ff */
[----:B------:R-:W-:Y:S02]  /*25a0*/  @P0 MOV R2, R4 ;  /* 0x0000000400020202 */ /* 0x000fe40000000f00 */
[----:B------:R-:W-:Y:S01]  /*25b0*/  @P0 R2UR UR5, R0 ;  /* 0x00000000000502ca */ /* 0x000fe200000e0000 */
[----:B------:R-:W-:Y:S01]  /*25c0*/  VIADD R0, R3, 0x110 ;  /* 0x0000011003007836 */ /* 0x000fe20000000000 */
[----:B------:R-:W-:Y:S02]  /*25d0*/  @P0 SHF.R.U32.HI R4, RZ, 0x10, R5 ;  /* 0x00000010ff040819 */ /* 0x000fe40000011605 */
[----:B------:R-:W-:Y:S02]  /*25e0*/  @P0 R2UR UR8, R2 ;  /* 0x00000000020802ca */ /* 0x000fe400000e0000 */
[----:B------:R-:W-:-:S02]  /*25f0*/  PRMT R0, RZ, 0x654, R0 ;  /* 0x00000654ff007816 */ /* 0x000fc40000000000 */
[----:B------:R-:W-:Y:S02]  /*2600*/  @P0 R2UR UR4, R4 ;  /* 0x00000000040402ca */ /* 0x000fe400000e0000 */
[----:B------:R1:W-:Y:S03]  /*2610*/  SYNCS.ARRIVE.TRANS64.RED.A1T0 RZ, [R0+URZ], RZ ;  /* 0x000000ff00ff79a7 */ /* 0x0003e600081004ff */
[----:B------:R-:W-:-:S04]  /*2620*/  @UP1 UMOV UR37, UR5 ;  /* 0x0000000500251c82 */ /* 0x000fc80008000000 */
[----:B------:R-:W-:-:S04]  /*2630*/  @UP1 UMOV UR38, UR8 ;  /* 0x0000000800261c82 */ /* 0x000fc80008000000 */
[----:B------:R-:W-:Y:S01]  /*2640*/  @UP1 UMOV UR36, UR4 ;  /* 0x0000000400241c82 */ /* 0x000fe20008000000 */
[----:B------:R-:W-:Y:S05]  /*2650*/  BRA.U !UP0, `(.L_x_41) ;  /* 0x0000000108d47547 */ /* 0x000fea000b800000 */
[----:B------:R-:W2:Y:S01]  /*2660*/  LDCU.128 UR12, c[0x0][0xb10] ;  /* 0x00016200ff0c77ac */ /* 0x000ea20008000c00 */
[----:B------:R-:W3:Y:S01]  /*2670*/  LDCU UR28, c[0x0][0xb20] ;  /* 0x00016400ff1c77ac */ /* 0x000ee20008000800 */
[----:B------:R-:W4:Y:S01]  /*2680*/  LDCU UR20, c[0x0][0xb0c] ;  /* 0x00016180ff1477ac */ /* 0x000f220008000800 */
[----:B------:R-:W1:Y:S01]  /*2690*/  LDCU.64 UR10, c[0x0][0xb28] ;  /* 0x00016500ff0a77ac */ /* 0x000e620008000a00 */
[----:B------:R-:W-:Y:S02]  /*26a0*/  UISETP.NE.AND UP3, UPT, UR42, 0x1, UPT ;  /* 0x000000012a00788c */ /* 0x000fe4000bf65270 */
[----:B--2---:R-:W-:Y:S02]  /*26b0*/  UIMAD.WIDE.U32 UR8, UR39, UR15, URZ ;  /* 0x0000000f270872a5 */ /* 0x004fe4000f8e00ff */
[----:B------:R-:W-:Y:S02]  /*26c0*/  UIMAD.WIDE.U32 UR4, UR40, UR12, URZ ;  /* 0x0000000c280472a5 */ /* 0x000fe4000f8e00ff */
[----:B------:R-:W-:-:S02]  /*26d0*/  UISETP.NE.AND UP0, UPT, UR14, 0x1, UPT ;  /* 0x000000010e00788c */ /* 0x000fc4000bf05270 */
[----:B------:R-:W-:Y:S01]  /*26e0*/  UIMAD.WIDE.U32 UR22, UR37, UR15, URZ ;  /* 0x0000000f251672a5 */ /* 0x000fe2000f8e00ff */
[----:B------:R-:W-:Y:S02]  /*26f0*/  UMOV UR8, UR9 ;  /* 0x0000000900087c82 */ /* 0x000fe40008000000 */
[----:B------:R-:W-:Y:S01]  /*2700*/  UMOV UR4, UR5 ;  /* 0x0000000500047c82 */ /* 0x000fe20008000000 */
[----:B---3--:R-:W-:Y:S02]  /*2710*/  USHF.R.U32.HI UR8, URZ, UR28, UR8 ;  /* 0x0000001cff087299 */ /* 0x008fe40008011608 */
[----:B----4-:R-:W-:Y:S02]  /*2720*/  UISETP.NE.AND UP2, UPT, UR20, 0x1, UPT ;  /* 0x000000011400788c */ /* 0x010fe4000bf45270 */
[----:B------:R-:W-:Y:S02]  /*2730*/  USHF.R.U32.HI UR4, URZ, UR13, UR4 ;  /* 0x0000000dff047299 */ /* 0x000fe40008011604 */
[----:B------:R-:W-:-:S02]  /*2740*/  USEL UR5, UR39, UR8, !UP0 ;  /* 0x0000000827057287 */ /* 0x000fc4000c000000 */
[----:B------:R-:W-:Y:S02]  /*2750*/  USEL UR8, UR40, UR4, !UP2 ;  /* 0x0000000428087287 */ /* 0x000fe4000d000000 */
[----:B-1----:R-:W-:Y:S01]  /*2760*/  UIMAD.WIDE.U32 UR16, UR5, UR10, URZ ;  /* 0x0000000a051072a5 */ /* 0x002fe2000f8e00ff */
[----:B------:R-:W-:Y:S01]  /*2770*/  UMOV UR4, UR23 ;  /* 0x0000001700047c82 */ /* 0x000fe20008000000 */
[----:B------:R-:W-:Y:S02]  /*2780*/  UIMAD.WIDE.U32 UR18, UR38, UR12, URZ ;  /* 0x0000000c261272a5 */ /* 0x000fe4000f8e00ff */
[----:B------:R-:W-:-:S03]  /*2790*/  UIMAD.WIDE.U32 UR22, UR8, UR10, URZ ;  /* 0x0000000a081672a5 */ /* 0x000fc6000f8e00ff */
[----:B------:R-:W-:Y:S01]  /*27a0*/  UMOV UR16, UR17 ;  /* 0x0000001100107c82 */ /* 0x000fe20008000000 */
[----:B------:R-:W-:Y:S02]  /*27b0*/  USHF.R.U32.HI UR4, URZ, UR28, UR4 ;  /* 0x0000001cff047299 */ /* 0x000fe40008011604 */
[----:B------:R-:W-:Y:S01]  /*27c0*/  @UP3 USHF.R.U32.HI UR5, URZ, UR11, UR16 ;  /* 0x0000000bff053299 */ /* 0x000fe20008011610 */
[----:B------:R-:W-:Y:S01]  /*27d0*/  UMOV UR18, UR19 ;  /* 0x0000001300127c82 */ /* 0x000fe20008000000 */
[----:B------:R-:W-:Y:S01]  /*27e0*/  UMOV UR22, UR23 ;  /* 0x0000001700167c82 */ /* 0x000fe20008000000 */
[----:B------:R-:W-:Y:S02]  /*27f0*/  USHF.R.U32.HI UR13, URZ, UR13, UR18 ;  /* 0x0000000dff0d7299 */ /* 0x000fe40008011612 */
[----:B------:R-:W-:Y:S02]  /*2800*/  USEL UR4, UR37, UR4, !UP0 ;  /* 0x0000000425047287 */ /* 0x000fe4000c000000 */
[----:B------:R-:W-:-:S02]  /*2810*/  @UP3 USHF.R.U32.HI UR8, URZ, UR11, UR22 ;  /* 0x0000000bff083299 */ /* 0x000fc40008011616 */
[----:B------:R-:W-:Y:S02]  /*2820*/  UIMAD UR9, UR42, UR5, URZ ;  /* 0x000000052a0972a4 */ /* 0x000fe4000f8e02ff */
[----:B------:R-:W-:Y:S02]  /*2830*/  USEL UR5, UR38, UR13, !UP2 ;  /* 0x0000000d26057287 */ /* 0x000fe4000d000000 */
[----:B------:R-:W-:Y:S02]  /*2840*/  UIMAD UR12, UR42, UR8, URZ ;  /* 0x000000082a0c72a4 */ /* 0x000fe4000f8e02ff */
[----:B------:R-:W-:Y:S02]  /*2850*/  UISETP.GE.AND UP0, UPT, UR4, UR9, UPT ;  /* 0x000000090400728c */ /* 0x000fe4000bf06270 */
[----:B------:R-:W-:Y:S02]  /*2860*/  UIMAD.WIDE.U32 UR16, UR4, UR10, URZ ;  /* 0x0000000a041072a5 */ /* 0x000fe4000f8e00ff */
[----:B------:R-:W-:-:S02]  /*2870*/  UISETP.GE.OR UP0, UPT, UR5, UR12, UP0 ;  /* 0x0000000c0500728c */ /* 0x000fc40008706670 */
        /* <DEDUP_REMOVED lines=19> */
.L_x_41:
[----:B------:R-:W2:Y:S02]  /*29b0*/  LDCU UR4, c[0x0][0xb30] ;  /* 0x00016600ff0477ac */ /* 0x000ea40008000800 */
[----:B--2---:R-:W-:-:S09]  /*29c0*/  UISETP.NE.AND UP0, UPT, UR4, 0x1, UPT ;  /* 0x000000010400788c */ /* 0x004fd2000bf05270 */
        /* <DEDUP_REMOVED lines=14> */
[----:B------:R-:W-:Y:S02]  /*2ab0*/  UIADD3 UR8, UPT, UPT, UR5, -UR4, URZ ;  /* 0x8000000405087290 */ /* 0x000fe4000fffe0ff */
[----:B------:R-:W-:Y:S02]  /*2ac0*/  UIADD3 UR4, UPT, UPT, -UR5, UR4, URZ ;  /* 0x0000000405047290 */ /* 0x000fe4000fffe1ff */
[----:B------:R-:W-:Y:S02]  /*2ad0*/  UIMAD UR37, UR8, UR14, UR37 ;  /* 0x0000000e082572a4 */ /* 0x000fe4000f8e0225 */
[----:B------:R-:W-:-:S12]  /*2ae0*/  UIMAD UR38, UR4, UR10, UR38 ;  /* 0x0000000a042672a4 */ /* 0x000fd8000f8e0226 */
.L_x_42:
[----:B------:R-:W-:Y:S01]  /*2af0*/  VIADD R11, R11, 0x1 ;  /* 0x000000010b0b7836 */ /* 0x000fe20000000000 */
[----:B------:R-:W-:Y:S01]  /*2b00*/  PLOP3.LUT P1, PT, PT, PT, PT, 0x80, 0x8 ;  /* 0x000000000008781c */ /* 0x000fe20003f2f070 */
[----:B------:R-:W-:Y:S02]  /*2b10*/  UIADD3 UR20, UPT, UPT, UR38, UR61, URZ ;  /* 0x0000003d26147290 */ /* 0x000fe4000fffe0ff */
[----:B------:R-:W-:Y:S01]  /*2b20*/  UIADD3 UR28, UPT, UPT, UR37, UR62, URZ ;  /* 0x0000003e251c7290 */ /* 0x000fe2000fffe0ff */
[----:B------:R-:W-:-:S04]  /*2b30*/  ISETP.NE.AND P0, PT, R11, 0x2, PT ;  /* 0x000000020b00780c */ /* 0x000fc80003f05270 */
[----:B-1----:R-:W-:Y:S02]  /*2b40*/  SEL R0, RZ, 0x1, P0 ;  /* 0x00000001ff007807 */ /* 0x002fe40000000000 */
[----:B------:R-:W-:Y:S02]  /*2b50*/  SEL R11, R11, RZ, P0 ;  /* 0x000000ff0b0b7207 */ /* 0x000fe40000000000 */
[----:B------:R-:W-:Y:S01]  /*2b60*/  LOP3.LUT R10, R10, R0, RZ, 0x3c, !PT ;  /* 0x000000000a0a7212 */ /* 0x000fe200078e3cff */
[----:B------:R-:W-:Y:S06]  /*2b70*/  BRA.U UP1, `(.L_x_43) ;  /* 0xfffffff1011c7547 */ /* 0x000fec000b83ffff */
[----:B------:R-:W-:Y:S01]  /*2b80*/  UIADD3 UR8, UPT, UPT, UR6, 0x68, URZ ;  /* 0x0000006806087890 */ /* 0x000fe2000fffe0ff */
[----:B------:R-:W-:-:S03]  /*2b90*/  SHF.L.U32 R2, R12, 0x1f, RZ ;  /* 0x0000001f0c027819 */ /* 0x000fc600000006ff */
[----:B------:R-:W-:-:S09]  /*2ba0*/  ULEA UR4, UR7, UR8, 0x3 ;  /* 0x0000000807047291 */ /* 0x000fd2000f8e18ff */
[----:B------:R-:W1:Y:S02]  /*2bb0*/  SYNCS.PHASECHK.TRANS64.TRYWAIT P0, [UR4], R2 ;  /* 0x00000002ff0075a7 */ /* 0x000e640008001104 */
[----:B-1----:R-:W-:Y:S05]  /*2bc0*/  @!P0 BRA `(.L_x_44) ;  /* 0x0000005c003c8947 */ /* 0x002fea0003800000 */
.L_x_138:
[----:B------:R-:W-:-:S04]  /*2bd0*/  UIADD3 UR4, UPT, UPT, UR7, 0x1, URZ ;  /* 0x0000000107047890 */ /* 0x000fc8000fffe0ff */
[----:B------:R-:W-:-:S04]  /*2be0*/  UISETP.NE.AND UP0, UPT, UR4, 0xd, UPT ;  /* 0x0000000d0400788c */ /* 0x000fc8000bf05270 */
[----:B------:R-:W-:Y:S02]  /*2bf0*/  USEL UR6, URZ, 0x1, UP0 ;  /* 0x00000001ff067887 */ /* 0x000fe40008000000 */
[----:B------:R-:W-:-:S04]  /*2c00*/  USEL UR4, UR4, URZ, UP0 ;  /* 0x000000ff04047287 */ /* 0x000fc80008000000 */
[----:B------:R-:W-:Y:S01]  /*2c10*/  ULEA UR5, UR4, UR8, 0x3 ;  /* 0x0000000804057291 */ /* 0x000fe2000f8e18ff */
[----:B-1----:R-:W-:-:S04]  /*2c20*/  LOP3.LUT R2, R12, UR6, RZ, 0x3c, !PT ;  /* 0x000000060c027c12 */ /* 0x002fc8000f8e3cff */
[----:B------:R-:W-:-:S04]  /*2c30*/  SHF.L.U32 R3, R2, 0x1f, RZ ;  /* 0x0000001f02037819 */ /* 0x000fc800000006ff */
[----:B------:R-:W1:Y:S02]  /*2c40*/  SYNCS.PHASECHK.TRANS64.TRYWAIT P0, [UR5], R3 ;  /* 0x00000003ff0075a7 */ /* 0x000e640008001105 */
[----:B-1----:R-:W-:Y:S05]  /*2c50*/  @!P0 BRA `(.L_x_45) ;  /* 0x0000005c00308947 */ /* 0x002fea0003800000 */
.L_x_140:
[----:B------:R-:W-:-:S04]  /*2c60*/  UIADD3 UR4, UPT, UPT, UR4, 0x1, URZ ;  /* 0x0000000104047890 */ /* 0x000fc8000fffe0ff */
[----:B------:R-:W-:-:S04]  /*2c70*/  UISETP.NE.AND UP0, UPT, UR4, 0xd, UPT ;  /* 0x0000000d0400788c */ /* 0x000fc8000bf05270 */
[----:B------:R-:W-:Y:S02]  /*2c80*/  USEL UR6, URZ, 0x1, UP0 ;  /* 0x00000001ff067887 */ /* 0x000fe40008000000 */
[----:B------:R-:W-:-:S04]  /*2c90*/  USEL UR4, UR4, URZ, UP0 ;  /* 0x000000ff04047287 */ /* 0x000fc80008000000 */
[----:B------:R-:W-:Y:S01]  /*2ca0*/  ULEA UR5, UR4, UR8, 0x3 ;  /* 0x0000000804057291 */ /* 0x000fe2000f8e18ff */
[----:B------:R-:W-:-:S04]  /*2cb0*/  LOP3.LUT R2, R2, UR6, RZ, 0x3c, !PT ;  /* 0x0000000602027c12 */ /* 0x000fc8000f8e3cff */
[----:B-1----:R-:W-:-:S04]  /*2cc0*/  SHF.L.U32 R3, R2, 0x1f, RZ ;  /* 0x0000001f02037819 */ /* 0x002fc800000006ff */
[----:B------:R-:W1:Y:S02]  /*2cd0*/  SYNCS.PHASECHK.TRANS64.TRYWAIT P0, [UR5], R3 ;  /* 0x00000003ff0075a7 */ /* 0x000e640008001105 */
[----:B-1----:R-:W-:Y:S05]  /*2ce0*/  @!P0 BRA `(.L_x_46) ;  /* 0x0000005c00248947 */ /* 0x002fea0003800000 */
.L_x_142:
        /* <DEDUP_REMOVED lines=9> */
.L_x_144:
        /* <DEDUP_REMOVED lines=9> */
.L_x_146:
        /* <DEDUP_REMOVED lines=9> */
.L_x_148:
        /* <DEDUP_REMOVED lines=9> */
.L_x_150:
        /* <DEDUP_REMOVED lines=9> */
.L_x_152:
        /* <DEDUP_REMOVED lines=9> */
.L_x_154:
        /* <DEDUP_REMOVED lines=9> */
.L_x_156:
        /* <DEDUP_REMOVED lines=9> */
.L_x_158:
        /* <DEDUP_REMOVED lines=9> */
.L_x_160:
[----:B------:R-:W-:-:S04]  /*3200*/  UIADD3 UR4, UPT, UPT, UR4, 0x1, URZ ;  /* 0x0000000104047890 */ /* 0x000fc8000fffe0ff */
[----:B------:R-:W-:-:S04]  /*3210*/  UISETP.NE.AND UP0, UPT, UR4, 0xd, UPT ;  /* 0x0000000d0400788c */ /* 0x000fc8000bf05270 */
[----:B------:R-:W-:Y:S02]  /*3220*/  USEL UR5, URZ, 0x1, UP0 ;  /* 0x00000001ff057887 */ /* 0x000fe40008000000 */
[----:B------:R-:W-:-:S04]  /*3230*/  USEL UR4, UR4, URZ, UP0 ;  /* 0x000000ff04047287 */ /* 0x000fc80008000000 */
[----:B------:R-:W-:Y:S01]  /*3240*/  ULEA UR4, UR4, UR8, 0x3 ;  /* 0x0000000804047291 */ /* 0x000fe2000f8e18ff */
[----:B------:R-:W-:-:S04]  /*3250*/  LOP3.LUT R2, R2, UR5, RZ, 0x3c, !PT ;  /* 0x0000000502027c12 */ /* 0x000fc8000f8e3cff */
[----:B------:R-:W-:Y:S01]  /*3260*/  SHF.L.U32 R2, R2, 0x1f, RZ ;  /* 0x0000001f02027819 */ /* 0x000fe200000006ff */
[----:B-1----:R-:W-:-:S07]  /*3270*/  IMAD.U32 R0, RZ, RZ, UR4 ;  /* 0x00000004ff007e24 */ /* 0x002fce000f8e00ff */
.L_x_56:
[----:B-1----:R1:W2:Y:S02]  /*3280*/  SYNCS.PHASECHK.TRANS64.TRYWAIT P0, [R0+URZ], R2 ;  /* 0x00000002000075a7 */ /* 0x0022a400080011ff */
[----:B--2---:R-:W-:Y:S05]  /*3290*/  @!P0 NANOSLEEP.SYNCS 0x989680 ;  /* 0x009896800000895d */ /* 0x004fea0003900000 */
[----:B------:R-:W2:Y:S02]  /*32a0*/  @!P0 SYNCS.PHASECHK.TRANS64 P0, [R0+URZ], R2 ;  /* 0x00000002000085a7 */ /* 0x000ea400080010ff */
[----:B--2---:R-:W-:Y:S05]  /*32b0*/  @P0 EXIT ;  /* 0x000000000000094d */ /* 0x004fea0003800000 */
[----:B------:R-:W-:Y:S05]  /*32c0*/  BRA `(.L_x_56) ;  /* 0xfffffffc00ec7947 */ /* 0x000fea000383ffff */
.L_x_23:
[----:B------:R-:W-:-:S04]  /*32d0*/  UISETP.NE.AND UP0, UPT, UR46, URZ, UPT ;  /* 0x000000ff2e00728c */ /* 0x000fc8000bf05270 */
[----:B------:R-:W-:-:S09]  /*32e0*/  UISETP.NE.OR UP0, UPT, UR25, 0x1, UP0 ;  /* 0x000000011900788c */ /* 0x000fd20008705670 */
[----:B------:R-:W-:Y:S05]  /*32f0*/  BRA.U UP0, `(.L_x_57) ;  /* 0x0000000500487547 */ /* 0x000fea000b800000 */
[----:B------:R-:W-:Y:S01]  /*3300*/  ISETP.GE.U32.AND P2, PT, R0, 0x8, PT ;  /* 0x000000080000780c */ /* 0x000fe20003f46070 */
[----:B------:R-:W-:Y:S01]  /*3310*/  IMAD.MOV.U32 R12, RZ, RZ, 0x1 ;  /* 0x00000001ff0c7424 */ /* 0x000fe200078e00ff */
[----:B------:R-:W-:Y:S02]  /*3320*/  CS2R R10, SRZ ;  /* 0x00000000000a7805 */ /* 0x000fe4000001ff00 */
[----:B------:R-:W-:Y:S01]  /*3330*/  CS2R R8, SRZ ;  /* 0x0000000000087805 */ /* 0x000fe2000001ff00 */
[----:B------:R-:W-:Y:S01]  /*3340*/  UMOV UR6, 0x400 ;  /* 0x0000040000067882 */ /* 0x000fe20000000000 */
[----:B------:R-:W-:Y:S01]  /*3350*/  UMOV UR5, URZ ;  /* 0x000000ff00057c82 */ /* 0x000fe20008000000 */
[----:B------:R-:W-:-:S12]  /*3360*/  ULEA UR6, UR46, UR6, 0x18 ;  /* 0x000000062e067291 */ /* 0x000fd8000f8ec0ff */
.L_x_61:
[----:B------:R-:W-:Y:S02]  /*3370*/  LEA R2, R8, UR6, 0x3 ;  /* 0x0000000608027c11 */ /* 0x000fe4000f8e18ff */
[----:B------:R-:W-:-:S03]  /*3380*/  SHF.L.U32 R4, R9, 0x1f, RZ ;  /* 0x0000001f09047819 */ /* 0x000fc600000006ff */
[----:B------:R-:W-:Y:S01]  /*3390*/  VIADD R5, R2, 0x170 ;  /* 0x0000017002057836 */ /* 0x000fe20000000000 */
[----:B------:R-:W2:Y:S02]  /*33a0*/  SYNCS.PHASECHK.TRANS64.TRYWAIT P0, [R2+URZ+0x160], R4 ;  /* 0x00016004020075a7 */ /* 0x000ea400080011ff */
[----:B--2---:R-:W-:Y:S05]  /*33b0*/  @!P0 BRA `(.L_x_58) ;  /* 0x0000005800608947 */ /* 0x004fea0003800000 */
.L_x_161:
[----:B------:R-:W-:Y:S01]  /*33c0*/  ULEA UR4, UR5, UR6, 0x3 ;  /* 0x0000000605047291 */ /* 0x000fe2000f8e18ff */
[----:B--2---:R-:W-:Y:S01]  /*33d0*/  PRMT R2, RZ, 0x654, R5 ;  /* 0x00000654ff027816 */ /* 0x004fe20000000005 */
[----:B------:R-:W-:Y:S01]  /*33e0*/  @!P2 IMAD.MOV.U32 R4, RZ, RZ, 0x10 ;  /* 0x00000010ff04a424 */ /* 0x000fe200078e00ff */
[----:B------:R-:W-:Y:S01]  /*33f0*/  SHF.L.U32 R5, R12, 0x1f, RZ ;  /* 0x0000001f0c057819 */ /* 0x000fe200000006ff */
[----:B------:R-:W-:Y:S01]  /*3400*/  UIADD3 UR7, UPT, UPT, UR4, 0x100, URZ ;  /* 0x0000010004077890 */ /* 0x000fe2000fffe0ff */
[----:B------:R2:W-:Y:S05]  /*3410*/  SYNCS.ARRIVE.TRANS64.RED.A1T0 RZ, [R2+URZ], RZ ;  /* 0x000000ff02ff79a7 */ /* 0x0005ea00081004ff */
[----:B------:R-:W-:Y:S01]  /*3420*/  IMAD.U32 R6, RZ, RZ, UR7 ;  /* 0x00000007ff067e24 */ /* 0x000fe2000f8e00ff */
[----:B------:R-:W3:Y:S04]  /*3430*/  SYNCS.PHASECHK.TRANS64.TRYWAIT P0, [UR4+0x110], R5 ;  /* 0x00011005ff0075a7 */ /* 0x000ee80008001104 */
[----:B------:R-:W-:Y:S01]  /*3440*/  PRMT R6, R0, 0x654, R6 ;  /* 0x0000065400067816 */ /* 0x000fe20000000006 */
[----:B--23--:R-:W-:Y:S06]  /*3450*/  @!P0 BRA `(.L_x_59) ;  /* 0x00000058004c8947 */ /* 0x00cfec0003800000 */
.L_x_163:
[----:B------:R-:W-:Y:S01]  /*3460*/  ULEA UR8, UR5, UR6, 0x4 ;  /* 0x0000000605087291 */ /* 0x000fe2000f8e20ff */
[----:B------:R-:W-:Y:S01]  /*3470*/  SEL R3, R6, R3, !P2 ;  /* 0x0000000306037207 */ /* 0x000fe20005000000 */
[----:B------:R-:W-:Y:S01]  /*3480*/  UIADD3 UR9, UPT, UPT, UR4, 0x100, URZ ;  /* 0x0000010004097890 */ /* 0x000fe2000fffe0ff */
[----:B--2---:R-:W-:Y:S01]  /*3490*/  LEA R2, R11, UR6, 0x3 ;  /* 0x000000060b027c11 */ /* 0x004fe2000f8e18ff */
[----:B------:R-:W-:Y:S01]  /*34a0*/  UIADD3 UR8, UPT, UPT, UR8, 0x190, URZ ;  /* 0x0000019008087890 */ /* 0x000fe2000fffe0ff */
[----:B------:R2:W-:Y:S01]  /*34b0*/  @!P2 SYNCS.ARRIVE.TRANS64.RED RZ, [R3+URZ], R4 ;  /* 0x0000000403ffa9a7 */ /* 0x0005e200080004ff */
[----:B------:R-:W-:Y:S01]  /*34c0*/  UIADD3 UR4, UPT, UPT, UR5, 0x1, URZ ;  /* 0x0000000105047890 */ /* 0x000fe2000fffe0ff */
[----:B------:R-:W-:-:S03]  /*34d0*/  VIADD R8, R8, 0x1 ;  /* 0x0000000108087836 */ /* 0x000fc60000000000 */
[----:B------:R-:W-:Y:S02]  /*34e0*/  UISETP.NE.AND UP0, UPT, UR4, 0x2, UPT ;  /* 0x000000020400788c */ /* 0x000fe4000bf05270 */
[----:B------:R-:W-:Y:S01]  /*34f0*/  ISETP.NE.AND P0, PT, R8, 0x2, PT ;  /* 0x000000020800780c */ /* 0x000fe20003f05270 */
[----:B------:R-:W-:Y:S06]  /*3500*/  UGETNEXTWORKID.BROADCAST [UR8], [UR9] ;  /* 0x00000000080073ca */ /* 0x000fec0008000100 */
[----:B------:R-:W-:Y:S02]  /*3510*/  USEL UR7, URZ, 0x1, UP0 ;  /* 0x00000001ff077887 */ /* 0x000fe40008000000 */
[----:B------:R-:W-:-:S04]  /*3520*/  USEL UR5, UR4, URZ, UP0 ;  /* 0x000000ff04057287 */ /* 0x000fc80008000000 */
[----:B------:R-:W-:Y:S02]  /*3530*/  LOP3.LUT R12, R12, UR7, RZ, 0x3c, !PT ;  /* 0x000000070c0c7c12 */ /* 0x000fe4000f8e3cff */
[----:B--2---:R-:W-:-:S04]  /*3540*/  SHF.L.U32 R4, R10, 0x1f, RZ ;  /* 0x0000001f0a047819 */ /* 0x004fc800000006ff */
[----:B------:R-:W2:Y:S02]  /*3550*/  SYNCS.PHASECHK.TRANS64.TRYWAIT P1, [R2+URZ+0x100], R4 ;  /* 0x00010004020075a7 */ /* 0x000ea400080211ff */
[----:B--2---:R-:W-:Y:S05]  /*3560*/  @!P1 BRA `(.L_x_60) ;  /* 0x0000005800209947 */ /* 0x004fea0003800000 */
.L_x_164:
[C---:B--2---:R-:W-:Y:S01]  /*3570*/  LEA R4, R11.reuse, UR6, 0x4 ;  /* 0x000000060b047c11 */ /* 0x044fe2000f8e20ff */
[----:B------:R-:W-:Y:S01]  /*3580*/  VIADD R2, R2, 0x110 ;  /* 0x0000011002027836 */ /* 0x000fe20000000000 */
[----:B------:R-:W-:Y:S01]  /*3590*/  SEL R8, R8, RZ, P0 ;  /* 0x000000ff08087207 */ /* 0x000fe20000000000 */
[----:B------:R-:W-:-:S03]  /*35a0*/  VIADD R11, R11, 0x1 ;  /* 0x000000010b0b7836 */ /* 0x000fc60000000000 */
[----:B------:R-:W2:Y:S01]  /*35b0*/  LDS.128 R4, [R4+0x190] ;  /* 0x0001900004047984 */ /* 0x000ea20000000c00 */
[----:B------:R-:W-:Y:S02]  /*35c0*/  PRMT R2, RZ, 0x654, R2 ;  /* 0x00000654ff027816 */ /* 0x000fe40000000002 */
[C---:B------:R-:W-:Y:S01]  /*35d0*/  ISETP.NE.AND P1, PT, R11.reuse, 0x2, PT ;  /* 0x000000020b00780c */ /* 0x040fe20003f25270 */
[----:B------:R-:W-:Y:S01]  /*35e0*/  @!PT LDS RZ, [RZ] ;  /* 0x00000000fffff984 */ /* 0x000fe20000000800 */
[----:B------:R-:W-:Y:S01]  /*35f0*/  @!PT LDS RZ, [RZ] ;  /* 0x00000000fffff984 */ /* 0x000fe20000000800 */
[----:B------:R-:W-:Y:S01]  /*3600*/  @!PT LDS RZ, [RZ] ;  /* 0x00000000fffff984 */ /* 0x000fe20000000800 */
[----:B------:R-:W-:Y:S01]  /*3610*/  @!PT LDS RZ, [RZ] ;  /* 0x00000000fffff984 */ /* 0x000fe20000000800 */
[----:B------:R3:W-:Y:S06]  /*3620*/  MEMBAR.ALL.CTA ;  /* 0x0000000000007992 */ /* 0x0007ec0000008000 */
[----:B---3--:R-:W3:Y:S01]  /*3630*/  FENCE.VIEW.ASYNC.S ;  /* 0x00000000000073c6 */ /* 0x008ee20000000000 */
[----:B------:R-:W-:Y:S01]  /*3640*/  SEL R11, R11, RZ, P1 ;  /* 0x000000ff0b0b7207 */ /* 0x000fe20000800000 */
[----:B---3--:R3:W-:Y:S01]  /*3650*/  SYNCS.ARRIVE.TRANS64.RED.A1T0 RZ, [R2+URZ], RZ ;  /* 0x000000ff02ff79a7 */ /* 0x0087e200081004ff */
[----:B--2---:R-:W-:-:S02]  /*3660*/  LOP3.LUT P3, RZ, R6, 0x1, RZ, 0xc0, !PT ;  /* 0x0000000106ff7812 */ /* 0x004fc4000786c0ff */
[----:B------:R-:W-:-:S04]  /*3670*/  SEL R4, RZ, 0x1, P1 ;  /* 0x00000001ff047807 */ /* 0x000fc80000800000 */
[----:B------:R-:W-:Y:S02]  /*3680*/  LOP3.LUT R10, R10, R4, RZ, 0x3c, !PT ;  /* 0x000000040a0a7212 */ /* 0x000fe400078e3cff */
[----:B---3--:R-:W-:-:S04]  /*3690*/  SEL R2, RZ, 0x1, P0 ;  /* 0x00000001ff027807 */ /* 0x008fc80000000000 */
[----:B------:R-:W-:Y:S01]  /*36a0*/  LOP3.LUT R9, R9, R2, RZ, 0x3c, !PT ;  /* 0x0000000209097212 */ /* 0x000fe200078e3cff */
[----:B------:R-:W-:Y:S06]  /*36b0*/  @P3 BRA `(.L_x_61) ;  /* 0xfffffffc002c3947 */ /* 0x000fec000383ffff */
[----:B------:R-:W-:Y:S01]  /*36c0*/  ULEA UR4, UR5, UR6, 0x3 ;  /* 0x0000000605047291 */ /* 0x000fe2000f8e18ff */
[----:B------:R-:W-:-:S08]  /*36d0*/  SHF.L.U32 R2, R12, 0x1f, RZ ;  /* 0x0000001f0c027819 */ /* 0x000fd000000006ff */
[----:B------:R-:W2:Y:S02]  /*36e0*/  SYNCS.PHASECHK.TRANS64 P0, [UR4+0x110], R2 ;  /* 0x00011002ff0075a7 */ /* 0x000ea40008001004 */
[----:B--2---:R-:W-:Y:S05]  /*36f0*/  @P0 BRA `(.L_x_62) ;  /* 0x0000000000080947 */ /* 0x004fea0003800000 */
[----:B------:R-:W2:Y:S02]  /*3700*/  SYNCS.PHASECHK.TRANS64.TRYWAIT P0, [UR4+0x110], R2 ;  /* 0x00011002ff0075a7 */ /* 0x000ea40008001104 */
[----:B--2---:R-:W-:Y:S05]  /*3710*/  @!P0 BRA `(.L_x_63) ;  /* 0x0000005400c88947 */ /* 0x004fea0003800000 */
.L_x_62:
[----:B------:R-:W-:-:S04]  /*3720*/  UIADD3 UR7, UPT, UPT, UR5, 0x1, URZ ;  /* 0x0000000105077890 */ /* 0x000fc8000fffe0ff */
[----:B------:R-:W-:-:S04]  /*3730*/  UISETP.NE.AND UP0, UPT, UR7, 0x2, UPT ;  /* 0x000000020700788c */ /* 0x000fc8000bf05270 */
[----:B------:R-:W-:Y:S02]  /*3740*/  USEL UR8, URZ, 0x1, UP0 ;  /* 0x00000001ff087887 */ /* 0x000fe40008000000 */
[----:B------:R-:W-:-:S04]  /*3750*/  USEL UR7, UR7, URZ, UP0 ;  /* 0x000000ff07077287 */ /* 0x000fc80008000000 */
[----:B------:R-:W-:Y:S01]  /*3760*/  ULEA UR7, UR7, UR6, 0x3 ;  /* 0x0000000607077291 */ /* 0x000fe2000f8e18ff */
[----:B--2---:R-:W-:-:S04]  /*3770*/  LOP3.LUT R2, R12, UR8, RZ, 0x3c, !PT ;  /* 0x000000080c027c12 */ /* 0x004fc8000f8e3cff */
[----:B------:R-:W-:-:S04]  /*3780*/  SHF.L.U32 R0, R2, 0x1f, RZ ;  /* 0x0000001f02007819 */ /* 0x000fc800000006ff */
[----:B------:R-:W2:Y:S02]  /*3790*/  SYNCS.PHASECHK.TRANS64 P0, [UR7+0x110], R0 ;  /* 0x00011000ff0075a7 */ /* 0x000ea40008001007 */
[----:B-12---:R-:W-:Y:S05]  /*37a0*/  @P0 EXIT ;  /* 0x000000000000094d */ /* 0x006fea0003800000 */
[----:B------:R-:W-:Y:S02]  /*37b0*/  SHF.L.U32 R2, R2, 0x1f, RZ ;  /* 0x0000001f02027819 */ /* 0x000fe400000006ff */
[----:B------:R-:W-:-:S07]  /*37c0*/  MOV R0, UR7 ;  /* 0x0000000700007c02 */ /* 0x000fce0008000f00 */
.L_x_64:
[----:B-1----:R1:W2:Y:S02]  /*37d0*/  SYNCS.PHASECHK.TRANS64.TRYWAIT P0, [R0+URZ+0x110], R2 ;  /* 0x00011002000075a7 */ /* 0x0022a400080011ff */
[----:B--2---:R-:W-:Y:S05]  /*37e0*/  @!P0 NANOSLEEP.SYNCS 0x989680 ;  /* 0x009896800000895d */ /* 0x004fea0003900000 */
[----:B------:R-:W2:Y:S02]  /*37f0*/  @!P0 SYNCS.PHASECHK.TRANS64 P0, [R0+URZ+0x110], R2 ;  /* 0x00011002000085a7 */ /* 0x000ea400080010ff */
[----:B--2---:R-:W-:Y:S05]  /*3800*/  @P0 EXIT ;  /* 0x000000000000094d */ /* 0x004fea0003800000 */
[----:B------:R-:W-:Y:S05]  /*3810*/  BRA `(.L_x_64) ;  /* 0xfffffffc00ec7947 */ /* 0x000fea000383ffff */
.L_x_57:
[----:B------:R-:W-:Y:S05]  /*3820*/  BRA.U UP6, `(.L_x_65) ;  /* 0x0000001106d87547 */ /* 0x000fea000b800000 */
[----:B------:R-:W-:Y:S01]  /*3830*/  UMOV UR4, 0x40 ;  /* 0x0000004000047882 */ /* 0x000fe20000000000 */
[----:B------:R-:W-:Y:S01]  /*3840*/  NOP ;  /* 0x0000000000007918 */ /* 0x000fe20000000000 */
[----:B------:R-:W-:Y:S01]  /*3850*/  ULEA UR5, UR46, UR4, 0x18 ;  /* 0x000000042e057291 */ /* 0x000fe2000f8ec0ff */
[----:B------:R-:W-:Y:S02]  /*3860*/  UMOV UR6, 0x400 ;  /* 0x0000040000067882 */ /* 0x000fe40000000000 */
[----:B------:R-:W-:-:S06]  /*3870*/  ULEA UR6, UR46, UR6, 0x18 ;  /* 0x000000062e067291 */ /* 0x000fcc000f8ec0ff */
[----:B------:R-:W2:Y:S02]  /*3880*/  LDS.U8 R0, [UR5+0x1c] ;  /* 0x00001c05ff007984 */ /* 0x000ea40008000000 */
[----:B--2---:R-:W-:-:S13]  /*3890*/  ISETP.NE.AND P0, PT, R0, RZ, PT ;  /* 0x000000ff0000720c */ /* 0x004fda0003f05270 */
[----:B------:R-:W-:Y:S05]  /*38a0*/  @P0 BRA `(.L_x_66) ;  /* 0x0000000400080947 */ /* 0x000fea0003800000 */
[----:B------:R-:W-:Y:S02]  /*38b0*/  UISETP.NE.U32.AND UP1, UPT, UR45, 0x1, UPT ;  /* 0x000000012d00788c */ /* 0x000fe4000bf25070 */
[----:B------:R-:W-:-:S07]  /*38c0*/  UIADD3 UR7, UPT, UPT, UR5, 0x8, URZ ;  /* 0x0000000805077890 */ /* 0x000fce000fffe0ff */
[----:B------:R-:W-:Y:S05]  /*38d0*/  BRA.U !UP1, `(.L_x_67) ;  /* 0x00000001099c7547 */ /* 0x000fea000b800000 */
[----:B------:R-:W-:Y:S01]  /*38e0*/  ELECT P0, URZ, PT ;  /* 0x0000000000ff782f */ /* 0x000fe20003800000 */
[----:B------:R-:W-:-:S12]  /*38f0*/  BSSY B0, `(.L_x_67) ;  /* 0x0000025000007945 */ /* 0x000fd80003800000 */
[----:B------:R-:W-:Y:S05]  /*3900*/  @!P0 BRA `(.L_x_68) ;  /* 0x00000000008c8947 */ /* 0x000fea0003800000 */
[----:B------:R-:W-:-:S05]  /*3910*/  UMOV UR4, 0x10 ;  /* 0x0000001000047882 */ /* 0x000fca0000000000 */
[----:B------:R-:W-:Y:S04]  /*3920*/  DEPBAR.LE SB2, 0x36 ;  /* 0x0000ad800000791a */ /* 0x000fe80000000000 */
[----:B------:R-:W2:Y:S02]  /*3930*/  UTCATOMSWS.2CTA.FIND_AND_SET.ALIGN UP0, UR4, UR4 ;  /* 0x00000004000475e3 */ /* 0x000ea40008200800 */
[----:B--2---:R-:W-:Y:S01]  /*3940*/  MOV R10, UR4 ;  /* 0x00000004000a7c02 */ /* 0x004fe20008000f00 */
[----:B------:R-:W-:Y:S06]  /*3950*/  BRA.U UP0, `(.L_x_69) ;  /* 0x0000000100187547 */ /* 0x000fec000b800000 */
.L_x_70:
[----:B------:R-:W-:Y:S05]  /*3960*/  NANOSLEEP 0x64 ;  /* 0x000000640000795d */ /* 0x000fea0003800000 */
[----:B------:R-:W-:-:S05]  /*3970*/  UMOV UR4, 0x10 ;  /* 0x0000001000047882 */ /* 0x000fca0000000000 */
[----:B------:R-:W-:Y:S04]  /*3980*/  DEPBAR.LE SB2, 0x36 ;  /* 0x0000ad800000791a */ /* 0x000fe80000000000 */
[----:B------:R-:W2:Y:S02]  /*3990*/  UTCATOMSWS.2CTA.FIND_AND_SET.ALIGN UP0, UR4, UR4 ;  /* 0x00000004000475e3 */ /* 0x000ea40008200800 */
[----:B--2---:R-:W-:Y:S01]  /*39a0*/  MOV R10, UR4 ;  /* 0x00000004000a7c02 */ /* 0x004fe20008000f00 */
[----:B------:R-:W-:Y:S05]  /*39b0*/  BRA.U !UP0, `(.L_x_70) ;  /* 0xfffffffd08e87547 */ /* 0x000fea000b83ffff */
.L_x_69:
[----:B------:R-:W2:Y:S01]  /*39c0*/  LDS R6, [UR5+0x10] ;  /* 0x00001005ff067984 */ /* 0x000ea20008000800 */
[----:B------:R-:W-:Y:S01]  /*39d0*/  IMAD.U32 R0, RZ, RZ, UR6 ;  /* 0x00000006ff007e24 */ /* 0x000fe2000f8e00ff */
[----:B------:R-:W-:-:S03]  /*39e0*/  MOV R4, UR47 ;  /* 0x0000002f00047c02 */ /* 0x000fc60008000f00 */
[----:B------:R-:W-:Y:S01]  /*39f0*/  VIADD R0, R0, 0x1b0 ;  /* 0x000001b000007836 */ /* 0x000fe20000000000 */
[----:B--2---:R-:W-:-:S04]  /*3a00*/  SHF.L.U32 R6, R6, 0x1f, RZ ;  /* 0x0000001f06067819 */ /* 0x004fc800000006ff */
[----:B------:R-:W2:Y:S02]  /*3a10*/  SYNCS.PHASECHK.TRANS64.TRYWAIT P0, [UR5+0x8], R6 ;  /* 0x00000806ff0075a7 */ /* 0x000ea40008001105 */
[----:B--2---:R-:W-:Y:S05]  /*3a20*/  @P0 BRA `(.L_x_71) ;  /* 0x0000000000080947 */ /* 0x004fea0003800000 */
[----:B------:R-:W2:Y:S02]  /*3a30*/  SYNCS.PHASECHK.TRANS64.TRYWAIT P0, [UR5+0x8], R6 ;  /* 0x00000806ff0075a7 */ /* 0x000ea40008001105 */
[----:B--2---:R-:W-:Y:S05]  /*3a40*/  @!P0 BRA `(.L_x_72) ;  /* 0x0000005400148947 */ /* 0x004fea0003800000 */
.L_x_71:
[----:B------:R-:W-:Y:S01]  /*3a50*/  PRMT R4, R4, 0x654, R0 ;  /* 0x0000065404047816 */ /* 0x000fe20000000000 */
[----:B------:R-:W-:Y:S01]  /*3a60*/  HFMA2 R0, -RZ, RZ, 0, 5.9604644775390625e-08 ;  /* 0x00000001ff007431 */ /* 0x000fe200000001ff */
[----:B------:R-:W-:Y:S01]  /*3a70*/  UPRMT UR4, UR47, 0x654, UR7 ;  /* 0x000006542f047896 */ /* 0x000fe20008000007 */
[----:B------:R-:W-:Y:S02]  /*3a80*/  IMAD.MOV.U32 R8, RZ, RZ, 0xffff ;  /* 0x0000ffffff087424 */ /* 0x000fe400078e00ff */
[----:B--2---:R-:W-:Y:S02]  /*3a90*/  IMAD.MOV.U32 R6, RZ, RZ, 0x4 ;  /* 0x00000004ff067424 */ /* 0x004fe400078e00ff */
[----:B------:R-:W-:Y:S01]  /*3aa0*/  IMAD.SHL.U32 R9, R10, 0x20, RZ ;  /* 0x000000200a097824 */ /* 0x000fe200078e00ff */
[----:B------:R-:W-:Y:S02]  /*3ab0*/  MOV R5, UR4 ;  /* 0x0000000400057c02 */ /* 0x000fe40008000f00 */
[-C--:B------:R-:W-:Y:S01]  /*3ac0*/  SHF.L.U32 R8, R8, R10.reuse, RZ ;  /* 0x0000000a08087219 */ /* 0x080fe200000006ff */
[----:B------:R2:W-:Y:S01]  /*3ad0*/  SYNCS.ARRIVE.TRANS64.RED RZ, [UR4], R6 ;  /* 0x00000006ffff79a7 */ /* 0x0005e20008000404 */
[----:B------:R-:W-:Y:S01]  /*3ae0*/  SHF.L.U32 R7, R0, R10, RZ ;  /* 0x0000000a00077219 */ /* 0x000fe200000006ff */
[----:B------:R2:W-:Y:S04]  /*3af0*/  STS [UR6+0x1b0], R9 ;  /* 0x0001b009ff007988 */ /* 0x0005e80008000806 */
[----:B------:R2:W-:Y:S04]  /*3b00*/  STAS [R4.64], R10 ;  /* 0x0000000a04007dbd */ /* 0x0005e8000c0008ff */
[----:B------:R2:W-:Y:S04]  /*3b10*/  ATOMS.OR RZ, [UR5+0x14], R8 ;  /* 0x00001408ffff798c */ /* 0x0005e8000b000005 */
[----:B------:R2:W-:Y:S04]  /*3b20*/  ATOMS.OR RZ, [UR5+0x18], R7 ;  /* 0x00001807ffff798c */ /* 0x0005e8000b000005 */
[----:B------:R2:W-:Y:S02]  /*3b30*/  ATOMS.XOR RZ, [UR5+0x10], R0 ;  /* 0x00001000ffff798c */ /* 0x0005e4000b800005 */
.L_x_68:
[----:B-1----:R-:W-:Y:S05]  /*3b40*/  BSYNC B0 ;  /* 0x0000000000007941 */ /* 0x002fea0003800000 */
.L_x_67:
[----:B------:R-:W-:Y:S05]  /*3b50*/  BRA.U UP1, `(.L_x_73) ;  /* 0x00000001016c7547 */ /* 0x000fea000b800000 */
[----:B------:R-:W-:-:S03]  /*3b60*/  UMOV UR4, 0xffffffff ;  /* 0xffffffff00047882 */ /* 0x000fc60000000000 */
[----:B------:R-:W-:Y:S05]  /*3b70*/  BRA.DIV UR4, `(.L_x_74) ;  /* 0x0000005204e07947 */ /* 0x000fea000b800000 */
[----:B------:R-:W-:-:S13]  /*3b80*/  ELECT P6, URZ, PT ;  /* 0x0000000000ff782f */ /* 0x000fda00038c0000 */
.L_x_168:
[----:B------:R-:W-:Y:S05]  /*3b90*/  @!P6 BRA `(.L_x_73) ;  /* 0x00000000005ce947 */ /* 0x000fea0003800000 */
[----:B--2---:R-:W2:Y:S02]  /*3ba0*/  LDS R4, [UR5+0x10] ;  /* 0x00001005ff047984 */ /* 0x004ea40008000800 */
[----:B--2---:R-:W-:-:S04]  /*3bb0*/  SHF.L.U32 R4, R4, 0x1f, RZ ;  /* 0x0000001f04047819 */ /* 0x004fc800000006ff */
[----:B------:R-:W2:Y:S02]  /*3bc0*/  SYNCS.PHASECHK.TRANS64.TRYWAIT P0, [UR5+0x8], R4 ;  /* 0x00000804ff0075a7 */ /* 0x000ea40008001105 */
[----:B--2---:R-:W-:Y:S05]  /*3bd0*/  @P0 BRA `(.L_x_75) ;  /* 0x0000000000080947 */ /* 0x004fea0003800000 */
[----:B------:R-:W2:Y:S02]  /*3be0*/  SYNCS.PHASECHK.TRANS64.TRYWAIT P0, [UR5+0x8], R4 ;  /* 0x00000804ff0075a7 */ /* 0x000ea40008001105 */
[----:B--2---:R-:W-:Y:S05]  /*3bf0*/  @!P0 BRA `(.L_x_76) ;  /* 0x0000005000e08947 */ /* 0x004fea0003800000 */
.L_x_75:
[----:B------:R-:W3:Y:S01]  /*3c00*/  LDS R6, [UR6+0x1b0] ;  /* 0x0001b006ff067984 */ /* 0x000ee20008000800 */
[----:B--2---:R-:W-:Y:S02]  /*3c10*/  HFMA2 R0, -RZ, RZ, 0, 5.9604644775390625e-08 ;  /* 0x00000001ff007431 */ /* 0x004fe400000001ff */
[----:B------:R-:W-:Y:S01]  /*3c20*/  IMAD.MOV.U32 R4, RZ, RZ, 0xffff ;  /* 0x0000ffffff047424 */ /* 0x000fe200078e00ff */
[----:B------:R-:W-:Y:S01]  /*3c30*/  UPRMT UR4, UR47, 0x654, UR7 ;  /* 0x000006542f047896 */ /* 0x000fe20008000007 */
[----:B---3--:R-:W-:-:S03]  /*3c40*/  IMAD.SHL.U32 R5, R6, 0x20, RZ ;  /* 0x0000002006057824 */ /* 0x008fc600078e00ff */
[-C--:B------:R-:W-:Y:S02]  /*3c50*/  SHF.L.U32 R4, R4, R6.reuse, RZ ;  /* 0x0000000604047219 */ /* 0x080fe400000006ff */
[----:B------:R-:W-:Y:S01]  /*3c60*/  SHF.L.U32 R6, R0, R6, RZ ;  /* 0x0000000600067219 */ /* 0x000fe200000006ff */
[----:B------:R3:W-:Y:S04]  /*3c70*/  STS [UR6+0x1b0], R5 ;  /* 0x0001b005ff007988 */ /* 0x0007e80008000806 */
[----:B------:R3:W-:Y:S04]  /*3c80*/  ATOMS.OR RZ, [UR5+0x14], R4 ;  /* 0x00001404ffff798c */ /* 0x0007e8000b000005 */
[----:B------:R3:W-:Y:S01]  /*3c90*/  ATOMS.OR RZ, [UR5+0x18], R6 ;  /* 0x00001806ffff798c */ /* 0x0007e2000b000005 */
[----:B------:R-:W-:Y:S03]  /*3ca0*/  SYNCS.ARRIVE.TRANS64.RED.A1T0 RZ, [UR4], RZ ;  /* 0x000000ffffff79a7 */ /* 0x000fe60008100404 */
[----:B------:R3:W-:Y:S01]  /*3cb0*/  ATOMS.XOR RZ, [UR5+0x10], R0 ;  /* 0x00001000ffff798c */ /* 0x0007e2000b800005 */
[----:B------:R-:W-:Y:S05]  /*3cc0*/  BRA `(.L_x_73) ;  /* 0x0000000000107947 */ /* 0x000fea0003800000 */
.L_x_66:
[----:B------:R-:W-:Y:S02]  /*3cd0*/  MOV R0, 0xffffffff ;  /* 0xffffffff00007802 */ /* 0x000fe40000000f00 */
[----:B------:R-:W-:-:S03]  /*3ce0*/  MOV R4, 0x3d10 ;  /* 0x00003d1000047802 */ /* 0x000fc60000000f00 */
[----:B------:R2:W-:Y:S04]  /*3cf0*/  STS [UR6+0x1b0], R0 ;  /* 0x0001b000ff007988 */ /* 0x0005e80008000806 */
[----:B-12--5:R-:W-:Y:S05]  /*3d00*/  CALL.REL.NOINC `($__internal_1_$__cuda_sm10x_tcgen05_guardrail_trap_phase_invalid_during_alloc) ;  /* 0x0000005800287944 */ /* 0x026fea0003c00000 */
.L_x_73:
[----:B------:R-:W-:Y:S05]  /*3d10*/  WARPSYNC.ALL ;  /* 0x0000000000007948 */ /* 0x000fea0003800000 */
[----:B------:R-:W4:Y:S01]  /*3d20*/  S2UR UR4, SR_CgaCtaId ;  /* 0x00000000000479c3 */ /* 0x000f220000008800 */
[----:B------:R-:W-:Y:S01]  /*3d30*/  UMOV UR26, 0x400 ;  /* 0x00000400001a7882 */ /* 0x000fe20000000000 */
[----:B------:R-:W-:-:S06]  /*3d40*/  NOP ;  /* 0x0000000000007918 */ /* 0x000fcc0000000000 */
[----:B------:R-:W-:Y:S06]  /*3d50*/  BAR.ARV 0x6, 0xa0 ;  /* 0x0182800000007b1d */ /* 0x000fec0000002000 */
[----:B------:R-:W1:Y:S01]  /*3d60*/  LDCU UR6, c[0x0][0x38c] ;  /* 0x00007180ff0677ac */ /* 0x000e620008000800 */
[----:B------:R-:W-:Y:S01]  /*3d70*/  LOP3.LUT R3, R3, 0xffff, RZ, 0xc0, !PT ;  /* 0x0000ffff03037812 */ /* 0x000fe200078ec0ff */
[----:B--2---:R-:W-:Y:S01]  /*3d80*/  IMAD.MOV.U32 R9, RZ, RZ, 0x1 ;  /* 0x00000001ff097424 */ /* 0x004fe200078e00ff */
[----:B------:R-:W-:Y:S01]  /*3d90*/  LOP3.LUT R2, R2, 0xffff, RZ, 0xc0, !PT ;  /* 0x0000ffff02027812 */ /* 0x000fe200078ec0ff */
[----:B------:R-:W-:Y:S01]  /*3da0*/  IMAD.MOV.U32 R8, RZ, RZ, RZ ;  /* 0x000000ffff087224 */ /* 0x000fe200078e00ff */
[----:B------:R-:W-:Y:S01]  /*3db0*/  R2UR UR28, R3 ;  /* 0x00000000031c72ca */ /* 0x000fe200000e0000 */
[----:B------:R-:W-:Y:S01]  /*3dc0*/  UMOV UR32, URZ ;  /* 0x000000ff00207c82 */ /* 0x000fe20008000000 */
[----:B------:R-:W-:-:S02]  /*3dd0*/  R2UR UR42, R2 ;  /* 0x00000000022a72ca */ /* 0x000fc400000e0000 */
[----:B------:R-:W-:Y:S01]  /*3de0*/  CS2R R2, SRZ ;  /* 0x0000000000027805 */ /* 0x000fe2000001ff00 */
[----:B------:R-:W-:Y:S01]  /*3df0*/  UMOV UR23, URZ ;  /* 0x000000ff00177c82 */ /* 0x000fe20008000000 */
[----:B----4-:R-:W-:Y:S01]  /*3e00*/  ULEA UR26, UR4, UR26, 0x18 ;  /* 0x0000001a041a7291 */ /* 0x010fe2000f8ec0ff */
[----:B------:R-:W-:Y:S01]  /*3e10*/  UMOV UR22, URZ ;  /* 0x000000ff00167c82 */ /* 0x000fe20008000000 */
[----:B------:R-:W-:Y:S02]  /*3e20*/  UISETP.NE.AND UP3, UPT, UR45, URZ, UPT ;  /* 0x000000ff2d00728c */ /* 0x000fe4000bf65270 */
[----:B------:R-:W-:Y:S02]  /*3e30*/  UIADD3 UR5, UPT, UPT, UR26, 0x4300, URZ ;  /* 0x000043001a057890 */ /* 0x000fe4000fffe0ff */
[----:B------:R-:W-:-:S03]  /*3e40*/  UIADD3 UR4, UPT, UPT, UR26, 0x1e300, URZ ;  /* 0x0001e3001a047890 */ /* 0x000fc6000fffe0ff */
[----:B---3--:R-:W2:Y:S01]  /*3e50*/  LDS R0, [UR26+0x1b0] ;  /* 0x0001b01aff007984 */ /* 0x008ea20008000800 */
[----:B-1----:R-:W-:Y:S02]  /*3e60*/  UIADD3 UR6, UPT, UPT, UR6, 0x7f, URZ ;  /* 0x0000007f06067890 */ /* 0x002fe4000fffe0ff */
[----:B------:R-:W-:Y:S02]  /*3e70*/  USHF.R.U32.HI UR5, URZ, 0x4, UR5 ;  /* 0x00000004ff057899 */ /* 0x000fe40008011605 */
[----:B------:R-:W-:Y:S02]  /*3e80*/  USHF.R.S32.HI UR33, URZ, 0x1f, UR6 ;  /* 0x0000001fff217899 */ /* 0x000fe40008011406 */
[----:B------:R-:W-:Y:S02]  /*3e90*/  USHF.R.U32.HI UR4, URZ, 0x4, UR4 ;  /* 0x00000004ff047899 */ /* 0x000fe40008011604 */
[----:B------:R-:W-:Y:S02]  /*3ea0*/  ULEA.HI UR33, UR33, UR6, URZ, 0x7 ;  /* 0x0000000621217291 */ /* 0x000fe4000f8f38ff */
[----:B------:R-:W-:-:S02]  /*3eb0*/  ULOP3.LUT UR5, UR5, 0x3fff, URZ, 0xc0, !UPT ;  /* 0x00003fff05057892 */ /* 0x000fc4000f8ec0ff */
[----:B------:R-:W-:Y:S02]  /*3ec0*/  USHF.R.S32.HI UR33, URZ, 0x7, UR33 ;  /* 0x00000007ff217899 */ /* 0x000fe40008011421 */
[----:B------:R-:W-:Y:S02]  /*3ed0*/  ULOP3.LUT UR30, UR4, 0x3fff, URZ, 0xc0, !UPT ;  /* 0x00003fff041e7892 */ /* 0x000fe4000f8ec0ff */
[----:B------:R-:W-:Y:S01]  /*3ee0*/  UISETP.LT.AND UP0, UPT, UR33, 0x1, UPT ;  /* 0x000000012100788c */ /* 0x000fe2000bf01270 */
[----:B------:R-:W-:Y:S01]  /*3ef0*/  UMOV UR40, 0x0 ;  /* 0x0000000000287882 */ /* 0x000fe20000000000 */
[----:B------:R-:W-:Y:S01]  /*3f00*/  UMOV UR41, 0x82004a0 ;  /* 0x082004a000297882 */ /* 0x000fe20000000000 */
[----:B------:R-:W-:Y:S02]  /*3f10*/  ULOP3.LUT UR29, UR5, 0x10000, URZ, 0xfc, !UPT ;  /* 0x00010000051d7892 */ /* 0x000fe4000f8efcff */
[----:B------:R-:W-:Y:S02]  /*3f20*/  ULOP3.LUT UR30, UR30, 0x10000, URZ, 0xfc, !UPT ;  /* 0x000100001e1e7892 */ /* 0x000fe4000f8efcff */
[----:B------:R-:W-:Y:S01]  /*3f30*/  USEL UR43, UR33, 0x1, !UP0 ;  /* 0x00000001212b7887 */ /* 0x000fe2000c000000 */
[----:B------:R-:W-:Y:S01]  /*3f40*/  UMOV UR38, 0x0 ;  /* 0x0000000000267882 */ /* 0x000fe20000000000 */
[----:B------:R-:W-:Y:S01]  /*3f50*/  UMOV UR39, 0x82004a0 ;  /* 0x082004a000277882 */ /* 0x000fe20000000000 */
[----:B------:R-:W-:Y:S01]  /*3f60*/  UMOV UR36, 0x0 ;  /* 0x0000000000247882 */ /* 0x000fe20000000000 */
[----:B------:R-:W-:Y:S01]  /*3f70*/  UMOV UR37, 0x82004a0 ;  /* 0x082004a000257882 */ /* 0x000fe20000000000 */
[----:B------:R-:W-:Y:S01]  /*3f80*/  UMOV UR34, 0x0 ;  /* 0x0000000000227882 */ /* 0x000fe20000000000 */
[----:B------:R-:W-:Y:S01]  /*3f90*/  UMOV UR35, 0x82004a0 ;  /* 0x082004a000237882 */ /* 0x000fe20000000000 */
[----:B--2---:R-:W-:-:S15]  /*3fa0*/  R2UR UR44, R0 ;  /* 0x00000000002c72ca */ /* 0x004fde00000e0000 */
.L_x_84:
[C---:B------:R-:W-:Y:S02]  /*3fb0*/  LEA R0, R8.reuse, UR26, 0x3 ;  /* 0x0000001a08007c11 */ /* 0x040fe4000f8e18ff */
[----:B------:R-:W-:Y:S02]  /*3fc0*/  SHF.L.U32 R4, R3, 0x1f, RZ ;  /* 0x0000001f03047819 */ /* 0x000fe400000006ff */
[----:B------:R-:W-:Y:S02]  /*3fd0*/  LEA R5, R8, UR26, 0x4 ;  /* 0x0000001a08057c11 */ /* 0x000fe4000f8e20ff */
[----:B------:R-:W1:Y:S02]  /*3fe0*/  SYNCS.PHASECHK.TRANS64.TRYWAIT P0, [R0+URZ+0x100], R4 ;  /* 0x00010004000075a7 */ /* 0x000e6400080011ff */
[----:B-1-3--:R-:W-:Y:S05]  /*3ff0*/  @!P0 BRA `(.L_x_77) ;  /* 0x0000004c00f88947 */ /* 0x00afea0003800000 */
.L_x_169:
[----:B-1----:R-:W1:Y:S01]  /*4000*/  LDS.128 R4, [R5+0x190] ;  /* 0x0001900005047984 */ /* 0x002e620000000c00 */
[----:B------:R-:W-:Y:S02]  /*4010*/  VIADD R0, R0, 0x110 ;  /* 0x0000011000007836 */ /* 0x000fe40000000000 */
[----:B------:R-:W-:Y:S01]  /*4020*/  VIADD R8, R8, 0x1 ;  /* 0x0000000108087836 */ /* 0x000fe20000000000 */
[----:B------:R-:W-:Y:S01]  /*4030*/  @!PT LDS RZ, [RZ] ;  /* 0x00000000fffff984 */ /* 0x000fe20000000800 */
[----:B------:R-:W-:Y:S01]  /*4040*/  @!PT LDS RZ, [RZ] ;  /* 0x00000000fffff984 */ /* 0x000fe20000000800 */
[----:B------:R-:W-:Y:S01]  /*4050*/  @!PT LDS RZ, [RZ] ;  /* 0x00000000fffff984 */ /* 0x000fe20000000800 */
[----:B------:R-:W-:Y:S01]  /*4060*/  @!PT LDS RZ, [RZ] ;  /* 0x00000000fffff984 */ /* 0x000fe20000000800 */
[----:B------:R2:W-:Y:S06]  /*4070*/  MEMBAR.ALL.CTA ;  /* 0x0000000000007992 */ /* 0x0005ec0000008000 */
[----:B--2---:R-:W2:Y:S01]  /*4080*/  FENCE.VIEW.ASYNC.S ;  /* 0x00000000000073c6 */ /* 0x004ea20000000000 */
[----:B------:R-:W-:-:S04]  /*4090*/  PRMT R0, RZ, 0x654, R0 ;  /* 0x00000654ff007816 */ /* 0x000fc80000000000 */
[----:B--2---:R2:W-:Y:S01]  /*40a0*/  SYNCS.ARRIVE.TRANS64.RED.A1T0 RZ, [R0+URZ], RZ ;  /* 0x000000ff00ff79a7 */ /* 0x0045e200081004ff */
[----:B-1----:R-:W-:Y:S01]  /*40b0*/  LOP3.LUT P1, RZ, R6, 0x1, RZ, 0xc0, !PT ;  /* 0x0000000106ff7812 */ /* 0x002fe2000782c0ff */
[----:B--2---:R-:W-:-:S12]  /*40c0*/  BRA.U UP3, `(.L_x_78) ;  /* 0x0000000503087547 */ /* 0x004fd8000b800000 */
[----:B------:R-:W1:Y:S01]  /*40d0*/  LDCU UR4, c[0x0][0x38c] ;  /* 0x00007180ff0477ac */ /* 0x000e620008000800 */
[----:B------:R-:W-:Y:S02]  /*40e0*/  PLOP3.LUT P2, PT, PT, PT, PT, 0x80, 0x8 ;  /* 0x000000000008781c */ /* 0x000fe40003f4f070 */
[----:B------:R-:W-:Y:S01]  /*40f0*/  SHF.L.U32 R4, R9, 0x1f, RZ ;  /* 0x0000001f09047819 */ /* 0x000fe200000006ff */
[----:B------:R-:W-:Y:S02]  /*4100*/  ULEA UR31, UR32, UR26, 0x3 ;  /* 0x0000001a201f7291 */ /* 0x000fe4000f8e18ff */
[----:B------:R-:W-:Y:S02]  /*4110*/  ULEA UR11, UR32, UR44, 0x6 ;  /* 0x0000002c200b7291 */ /* 0x000fe4000f8e30ff */
[----:B-1----:R-:W-:-:S06]  /*4120*/  UISETP.GE.AND UP0, UPT, UR4, 0x1, UPT ;  /* 0x000000010400788c */ /* 0x002fcc000bf06270 */
[----:B------:R-:W-:-:S05]  /*4130*/  PLOP3.LUT P0, PT, PT, PT, UP0, 0x80, 0x8 ;  /* 0x000000000008781c */ /* 0x000fca0003f0f008 */
[----:B------:R-:W-:-:S08]  /*4140*/  @UP0 ULEA UR4, UR23, UR26, 0x3 ;  /* 0x0000001a17040291 */ /* 0x000fd0000f8e18ff */
[----:B------:R-:W-:-:S04]  /*4150*/  @P0 SHF.L.U32 R0, R2, 0x1f, RZ ;  /* 0x0000001f02000819 */ /* 0x000fc800000006ff */
[----:B------:R1:W2:Y:S01]  /*4160*/  @P0 SYNCS.PHASECHK.TRANS64.TRYWAIT P2, [UR4], R0 ;  /* 0x00000000ff0005a7 */ /* 0x0002a20008041104 */
[----:B------:R-:W3:Y:S02]  /*4170*/  SYNCS.PHASECHK.TRANS64.TRYWAIT P0, [UR31+0x140], R4 ;  /* 0x00014004ff0075a7 */ /* 0x000ee4000800111f */
[----:B-123--:R-:W-:Y:S05]  /*4180*/  @!P0 BRA `(.L_x_79) ;  /* 0x0000004c00a88947 */ /* 0x00efea0003800000 */
.L_x_171:
[----:B------:R-:W-:Y:S01]  /*4190*/  UMOV UR27, UR22 ;  /* 0x00000016001b7c82 */ /* 0x000fe20008000000 */
[----:B------:R-:W-:Y:S05]  /*41a0*/  BRA.U !UP0, `(.L_x_80) ;  /* 0x0000000108c07547 */ /* 0x000fea000b800000 */
[----:B------:R-:W-:Y:S02]  /*41b0*/  UIADD3 UR27, UPT, UPT, UR43, UR22, URZ ;  /* 0x000000162b1b7290 */ /* 0x000fe4000fffe0ff */
[----:B------:R-:W-:Y:S01]  /*41c0*/  UPLOP3.LUT UP2, UPT, UPT, UPT, UPT, 0x40, 0x4 ;  /* 0x000000000004789c */ /* 0x000fe20003f4e870 */
[----:B------:R-:W-:Y:S01]  /*41d0*/  UMOV UR24, UR33 ;  /* 0x0000002100187c82 */ /* 0x000fe20008000000 */
[----:B------:R-:W-:-:S09]  /*41e0*/  UMOV UR10, UR23 ;  /* 0x00000017000a7c82 */ /* 0x000fd20008000000 */
.L_x_83:
[----:B--2---:R-:W-:Y:S01]  /*41f0*/  ULEA UR5, UR10, UR26, 0x3 ;  /* 0x0000001a0a057291 */ /* 0x004fe2000f8e18ff */
[----:B---3--:R-:W-:Y:S11]  /*4200*/  @P2 BRA `(.L_x_81) ;  /* 0x00000000000c2947 */ /* 0x008ff60003800000 */
[----:B-1----:R-:W-:Y:S04]  /*4210*/  SHF.L.U32 R4, R2, 0x1f, RZ ;  /* 0x0000001f02047819 */ /* 0x002fe800000006ff */
[----:B------:R-:W1:Y:S02]  /*4220*/  SYNCS.PHASECHK.TRANS64.TRYWAIT P0, [UR5], R4 ;  /* 0x00000004ff0075a7 */ /* 0x000e640008001105 */
[----:B-1----:R-:W-:Y:S05]  /*4230*/  @!P0 BRA `(.L_x_82) ;  /* 0x0000004c00948947 */ /* 0x002fea0003800000 */
.L_x_81:
[----:B------:R-:W-:Y:S01]  /*4240*/  UISETP.NE.AND UP0, UPT, UR24, 0x1, UPT ;  /* 0x000000011800788c */ /* 0x000fe2000bf05270 */
[----:B------:R-:W-:Y:S01]  /*4250*/  PLOP3.LUT P2, PT, PT, PT, PT, 0x80, 0x8 ;  /* 0x000000000008781c */ /* 0x000fe20003f4f070 */
[----:B------:R-:W-:Y:S02]  /*4260*/  UIADD3 UR4, UPT, UPT, UR10, 0x1, URZ ;  /* 0x000000010a047890 */ /* 0x000fe4000fffe0ff */
[----:B------:R-:W-:Y:S02]  /*4270*/  UIADD3 UR25, UPT, UPT, UR5, 0x68, URZ ;  /* 0x0000006805197890 */ /* 0x000fe4000fffe0ff */
[----:B------:R-:W-:Y:S01]  /*4280*/  UISETP.NE.AND UP1, UPT, UR4, 0xd, UPT ;  /* 0x0000000d0400788c */ /* 0x000fe2000bf25270 */
[----:B------:R-:W-:Y:S01]  /*4290*/  PLOP3.LUT P0, PT, PT, PT, UP0, 0x80, 0x8 ;  /* 0x000000000008781c */ /* 0x000fe20003f0f008 */
[----:B------:R-:W-:Y:S02]  /*42a0*/  UIADD3 UR22, UPT, UPT, UR22, 0x1, URZ ;  /* 0x0000000116167890 */ /* 0x000fe4000fffe0ff */
[----:B------:R-:W-:Y:S02]  /*42b0*/  USEL UR6, URZ, 0x1, UP1 ;  /* 0x00000001ff067887 */ /* 0x000fe40008800000 */
[----:B------:R-:W-:Y:S02]  /*42c0*/  USEL UR23, UR4, URZ, UP1 ;  /* 0x000000ff04177287 */ /* 0x000fe40008800000 */
[----:B------:R-:W-:Y:S02]  /*42d0*/  UIADD3 UR24, UPT, UPT, UR24, -0x1, URZ ;  /* 0xffffffff18187890 */ /* 0x000fe4000fffe0ff */
[----:B------:R-:W-:Y:S01]  /*42e0*/  @UP0 ULEA UR4, UR23, UR26, 0x3 ;  /* 0x0000001a17040291 */ /* 0x000fe2000f8e18ff */
[----:B------:R-:W-:Y:S01]  /*42f0*/  LOP3.LUT R2, R2, UR6, RZ, 0x3c, !PT ;  /* 0x0000000602027c12 */ /* 0x000fe2000f8e3cff */
[----:B------:R-:W-:Y:S02]  /*4300*/  ULEA UR6, UR10, UR30, 0x9 ;  /* 0x0000001e0a067291 */ /* 0x000fe4000f8e48ff */
[----:B------:R-:W-:Y:S01]  /*4310*/  UISETP.NE.AND UP0, UPT, UR22, UR27, UPT ;  /* 0x0000001b1600728c */ /* 0x000fe2000bf05270 */
[----:B-1----:R-:W-:Y:S01]  /*4320*/  @P0 SHF.L.U32 R0, R2, 0x1f, RZ ;  /* 0x0000001f02000819 */ /* 0x002fe200000006ff */
[----:B------:R-:W-:Y:S02]  /*4330*/  UIADD3 UR20, UPT, UPT, UR6, 0x2, URZ ;  /* 0x0000000206147890 */ /* 0x000fe4000fffe0ff */
[----:B------:R-:W-:Y:S01]  /*4340*/  UIADD3 UR16, UPT, UPT, UR6, 0x4, URZ ;  /* 0x0000000406107890 */ /* 0x000fe2000fffe0ff */
[----:B------:R2:W3:Y:S01]  /*4350*/  @P0 SYNCS.PHASECHK.TRANS64.TRYWAIT P2, [UR4], R0 ;  /* 0x00000000ff0005a7 */ /* 0x0004e20008041104 */
[----:B------:R-:W-:Y:S02]  /*4360*/  ULEA UR4, UR10, UR29, 0x9 ;  /* 0x0000001d0a047291 */ /* 0x000fe4000f8e48ff */
[----:B------:R-:W-:Y:S02]  /*4370*/  UIADD3 UR12, UPT, UPT, UR6, 0x6, URZ ;  /* 0x00000006060c7890 */ /* 0x000fe4000fffe0ff */
[----:B------:R-:W-:Y:S02]  /*4380*/  UIADD3 UR18, UPT, UPT, UR4, 0x2, URZ ;  /* 0x0000000204127890 */ /* 0x000fe4000fffe0ff */
[----:B------:R-:W-:Y:S02]  /*4390*/  UIADD3 UR14, UPT, UPT, UR4, 0x4, URZ ;  /* 0x00000004040e7890 */ /* 0x000fe4000fffe0ff */
[----:B------:R-:W-:Y:S01]  /*43a0*/  UIADD3 UR8, UPT, UPT, UR4, 0x6, URZ ;  /* 0x0000000604087890 */ /* 0x000fe2000fffe0ff */
[----:B------:R-:W-:Y:S01]  /*43b0*/  UMOV UR7, 0x40004040 ;  /* 0x4000404000077882 */ /* 0x000fe20000000000 */
[----:B------:R-:W-:Y:S01]  /*43c0*/  UMOV UR5, 0x40004040 ;  /* 0x4000404000057882 */ /* 0x000fe20000000000 */
[----:B------:R-:W-:Y:S01]  /*43d0*/  UMOV UR21, 0x40004040 ;  /* 0x4000404000157882 */ /* 0x000fe20000000000 */
[----:B------:R2:W-:Y:S01]  /*43e0*/  UTCIMMA.2CTA gdesc[UR4], gdesc[UR6], tmem[UR11], tmem[UR40], idesc[UR41], UP2 ;  /* 0x00ff2806040075ea */ /* 0x0005e2000920010b */
[----:B------:R-:W-:Y:S01]  /*43f0*/  UPLOP3.LUT UP2, UPT, UPT, UPT, UPT, 0x80, 0x8 ;  /* 0x000000000008789c */ /* 0x000fe20003f4f070 */
[----:B------:R-:W-:Y:S01]  /*4400*/  UMOV UR19, 0x40004040 ;  /* 0x4000404000137882 */ /* 0x000fe20000000000 */
[----:B------:R-:W-:Y:S01]  /*4410*/  UMOV UR17, 0x40004040 ;  /* 0x4000404000117882 */ /* 0x000fe20000000000 */
[----:B------:R2:W-:Y:S01]  /*4420*/  UTCIMMA.2CTA gdesc[UR18], gdesc[UR20], tmem[UR11], tmem[UR38], idesc[UR39], UPT ;  /* 0x00ff2614120075ea */ /* 0x0005e2000ba0010b */
[----:B------:R-:W-:Y:S01]  /*4430*/  UMOV UR15, 0x40004040 ;  /* 0x40004040000f7882 */ /* 0x000fe20000000000 */
[----:B------:R-:W-:Y:S01]  /*4440*/  UMOV UR13, 0x40004040 ;  /* 0x40004040000d7882 */ /* 0x000fe20000000000 */
[----:B------:R-:W-:Y:S01]  /*4450*/  UMOV UR9, 0x40004040 ;  /* 0x4000404000097882 */ /* 0x000fe20000000000 */
[----:B------:R2:W-:Y:S01]  /*4460*/  UTCIMMA.2CTA gdesc[UR14], gdesc[UR16], tmem[UR11], tmem[UR36], idesc[UR37], UPT ;  /* 0x00ff24100e0075ea */ /* 0x0005e2000ba0010b */
[----:B------:R2:W-:Y:S01]  /*4470*/  UTCIMMA.2CTA gdesc[UR8], gdesc[UR12], tmem[UR11], tmem[UR34], idesc[UR35], UPT ;  /* 0x00ff220c080075ea */ /* 0x0005e2000ba0010b */
[----:B------:R2:W-:Y:S01]  /*4480*/  UTCBAR.2CTA.MULTICAST [UR25], URZ, UR28 ;  /* 0x000000ff190073e9 */ /* 0x0005e2000820081c */
[----:B------:R-:W-:Y:S01]  /*4490*/  UMOV UR10, UR23 ;  /* 0x00000017000a7c82 */ /* 0x000fe20008000000 */
[----:B------:R-:W-:Y:S05]  /*44a0*/  BRA.U UP0, `(.L_x_83) ;  /* 0xfffffffd00507547 */ /* 0x000fea000b83ffff */
.L_x_80:
[----:B--2---:R-:W-:Y:S01]  /*44b0*/  UIADD3 UR4, UPT, UPT, UR31, 0x120, URZ ;  /* 0x000001201f047890 */ /* 0x004fe2000fffe0ff */
[----:B------:R-:W-:-:S08]  /*44c0*/  UMOV UR22, UR27 ;  /* 0x0000001b00167c82 */ /* 0x000fd00008000000 */
[----:B------:R2:W-:Y:S01]  /*44d0*/  UTCBAR.2CTA.MULTICAST [UR4], URZ, UR42 ;  /* 0x000000ff040073e9 */ /* 0x0005e2000820082a */
[----:B------:R-:W-:Y:S02]  /*44e0*/  NOP ;  /* 0x0000000000007918 */ /* 0x000fe40000000000 */
.L_x_78:
[----:B--2---:R-:W-:Y:S01]  /*44f0*/  UIADD3 UR4, UPT, UPT, UR32, 0x1, URZ ;  /* 0x0000000120047890 */ /* 0x004fe2000fffe0ff */
[----:B------:R-:W-:-:S03]  /*4500*/  ISETP.NE.AND P0, PT, R8, 0x2, PT ;  /* 0x000000020800780c */ /* 0x000fc60003f05270 */
[----:B------:R-:W-:Y:S01]  /*4510*/  UISETP.NE.AND UP0, UPT, UR4, 0x4, UPT ;  /* 0x000000040400788c */ /* 0x000fe2000bf05270 */
[----:B-1----:R-:W-:Y:S02]  /*4520*/  SEL R0, RZ, 0x1, P0 ;  /* 0x00000001ff007807 */ /* 0x002fe40000000000 */
[----:B------:R-:W-:Y:S01]  /*4530*/  SEL R8, R8, RZ, P0 ;  /* 0x000000ff08087207 */ /* 0x000fe20000000000 */
[----:B------:R-:W-:Y:S01]  /*4540*/  USEL UR5, URZ, 0x1, UP0 ;  /* 0x00000001ff057887 */ /* 0x000fe20008000000 */
[----:B------:R-:W-:Y:S01]  /*4550*/  LOP3.LUT R3, R3, R0, RZ, 0x3c, !PT ;  /* 0x0000000003037212 */ /* 0x000fe200078e3cff */
[----:B------:R-:W-:-:S04]  /*4560*/  USEL UR32, UR4, URZ, UP0 ;  /* 0x000000ff04207287 */ /* 0x000fc80008000000 */
[----:B------:R-:W-:Y:S01]  /*4570*/  LOP3.LUT R9, R9, UR5, RZ, 0x3c, !PT ;  /* 0x0000000509097c12 */ /* 0x000fe2000f8e3cff */
[----:B------:R-:W-:Y:S07]  /*4580*/  @P1 BRA `(.L_x_84) ;  /* 0xfffffff800881947 */ /* 0x000fee000383ffff */
[----:B------:R-:W1:Y:S01]  /*4590*/  S2UR UR8, SR_CgaCtaId ;  /* 0x00000000000879c3 */ /* 0x000e620000008800 */
[----:B------:R-:W-:Y:S01]  /*45a0*/  ELECT P0, URZ, PT ;  /* 0x0000000000ff782f */ /* 0x000fe20003800000 */
[----:B------:R-:W-:Y:S01]  /*45b0*/  HFMA2 R0, -RZ, RZ, 0, 5.9604644775390625e-08 ;  /* 0x00000001ff007431 */ /* 0x000fe200000001ff */
[----:B------:R-:W-:-:S05]  /*45c0*/  UMOV UR4, 0x40 ;  /* 0x0000004000047882 */ /* 0x000fca0000000000 */
[----:B------:R-:W-:Y:S01]  /*45d0*/  UVIRTCOUNT.DEALLOC.SMPOOL 0x80 ;  /* 0x000000800000784c */ /* 0x000fe20000000000 */
[----:B------:R-:W-:Y:S02]  /*45e0*/  UISETP.NE.AND UP1, UPT, UR45, URZ, UPT ;  /* 0x000000ff2d00728c */ /* 0x000fe4000bf25270 */
[----:B-1----:R-:W-:-:S09]  /*45f0*/  ULEA UR8, UR8, UR4, 0x18 ;  /* 0x0000000408087291 */ /* 0x002fd2000f8ec0ff */
[----:B------:R1:W-:Y:S01]  /*4600*/  @P0 STS.U8 [UR8+0x1c], R0 ;  /* 0x00001c00ff000988 */ /* 0x0003e20008000008 */
[----:B------:R-:W-:Y:S05]  /*4610*/  BRA.U UP1, `(.L_x_85) ;  /* 0x0000000101a07547 */ /* 0x000fea000b800000 */
[----:B------:R-:W-:Y:S01]  /*4620*/  UIADD3 UR7, UPT, UPT, UR26, 0x140, URZ ;  /* 0x000001401a077890 */ /* 0x000fe2000fffe0ff */
[----:B------:R-:W-:-:S03]  /*4630*/  SHF.L.U32 R2, R9, 0x1f, RZ ;  /* 0x0000001f09027819 */ /* 0x000fc600000006ff */
[----:B------:R-:W-:-:S09]  /*4640*/  ULEA UR4, UR32, UR7, 0x3 ;  /* 0x0000000720047291 */ /* 0x000fd2000f8e18ff */
[----:B------:R-:W2:Y:S02]  /*4650*/  SYNCS.PHASECHK.TRANS64.TRYWAIT P0, [UR4], R2 ;  /* 0x00000002ff0075a7 */ /* 0x000ea40008001104 */
[----:B--2---:R-:W-:Y:S05]  /*4660*/  @!P0 BRA `(.L_x_86) ;  /* 0x0000004800a08947 */ /* 0x004fea0003800000 */
.L_x_174:
        /* <DEDUP_REMOVED lines=9> */
.L_x_176:
        /* <DEDUP_REMOVED lines=9> */
.L_x_178:
[----:B------:R-:W-:-:S04]  /*4790*/  UIADD3 UR4, UPT, UPT, UR4, 0x1, URZ ;  /* 0x0000000104047890 */ /* 0x000fc8000fffe0ff */
[----:B------:R-:W-:-:S04]  /*47a0*/  UISETP.NE.AND UP0, UPT, UR4, 0x4, UPT ;  /* 0x000000040400788c */ /* 0x000fc8000bf05270 */
[----:B------:R-:W-:Y:S02]  /*47b0*/  USEL UR5, URZ, 0x1, UP0 ;  /* 0x00000001ff057887 */ /* 0x000fe40008000000 */
[----:B------:R-:W-:-:S04]  /*47c0*/  USEL UR4, UR4, URZ, UP0 ;  /* 0x000000ff04047287 */ /* 0x000fc80008000000 */
[----:B------:R-:W-:Y:S01]  /*47d0*/  ULEA UR4, UR4, UR7, 0x3 ;  /* 0x0000000704047291 */ /* 0x000fe2000f8e18ff */
[----:B------:R-:W-:-:S04]  /*47e0*/  LOP3.LUT R2, R2, UR5, RZ, 0x3c, !PT ;  /* 0x0000000502027c12 */ /* 0x000fc8000f8e3cff */
[----:B------:R-:W-:Y:S01]  /*47f0*/  SHF.L.U32 R2, R2, 0x1f, RZ ;  /* 0x0000001f02027819 */ /* 0x000fe200000006ff */
[----:B-1----:R-:W-:-:S04]  /*4800*/  IMAD.U32 R0, RZ, RZ, UR4 ;  /* 0x00000004ff007e24 */ /* 0x002fc8000f8e00ff */
[----:B------:R1:W2:Y:S03]  /*4810*/  SYNCS.PHASECHK.TRANS64.TRYWAIT P0, [R0+URZ], R2 ;  /* 0x00000002000075a7 */ /* 0x0002a600080011ff */
[----:B--2---:R-:W-:Y:S05]  /*4820*/  @!P0 NANOSLEEP.SYNCS 0x989680 ;  /* 0x009896800000895d */ /* 0x004fea0003900000 */
[----:B------:R-:W2:Y:S02]  /*4830*/  @!P0 SYNCS.PHASECHK.TRANS64 P0, [R0+URZ], R2 ;  /* 0x00000002000085a7 */ /* 0x000ea400080010ff */
[----:B--2---:R-:W-:Y:S05]  /*4840*/  @P0 BRA `(.L_x_89) ;  /* 0x0000000000200947 */ /* 0x004fea0003800000 */
.L_x_90:
[----:B--2---:R2:W4:Y:S02]  /*4850*/  SYNCS.PHASECHK.TRANS64.TRYWAIT P0, [R0+URZ], R2 ;  /* 0x00000002000075a7 */ /* 0x00452400080011ff */
[----:B----4-:R-:W-:Y:S05]  /*4860*/  @!P0 NANOSLEEP.SYNCS 0x989680 ;  /* 0x009896800000895d */ /* 0x010fea0003900000 */
[----:B------:R-:W4:Y:S02]  /*4870*/  @!P0 SYNCS.PHASECHK.TRANS64 P0, [R0+URZ], R2 ;  /* 0x00000002000085a7 */ /* 0x000f2400080010ff */
[----:B----4-:R-:W-:Y:S05]  /*4880*/  @!P0 BRA `(.L_x_90) ;  /* 0xfffffffc00f08947 */ /* 0x010fea000383ffff */
[----:B------:R-:W-:Y:S05]  /*4890*/  BRA `(.L_x_89) ;  /* 0x00000000000c7947 */ /* 0x000fea0003800000 */
.L_x_85:
[----:B------:R-:W-:-:S04]  /*48a0*/  UIADD3 UR4, UPT, UPT, UR26, 0x180, URZ ;  /* 0x000001801a047890 */ /* 0x000fc8000fffe0ff */
[----:B------:R-:W-:-:S09]  /*48b0*/  UPRMT UR4, UR47, 0x654, UR4 ;  /* 0x000006542f047896 */ /* 0x000fd20008000004 */
[----:B------:R-:W-:Y:S03]  /*48c0*/  SYNCS.ARRIVE.TRANS64.RED.A1T0 RZ, [UR4], RZ ;  /* 0x000000ffffff79a7 */ /* 0x000fe60008100404 */
.L_x_89:
[----:B-12---:R-:W-:Y:S01]  /*48d0*/  SHF.L.U32 R2, RZ, 0x1f, RZ ;  /* 0x0000001fff027819 */ /* 0x006fe200000006ff */
[----:B------:R-:W-:Y:S01]  /*48e0*/  UIADD3 UR4, UPT, UPT, UR26, 0x180, URZ ;  /* 0x000001801a047890 */ /* 0x000fe2000fffe0ff */
[----:B------:R-:W-:Y:S02]  /*48f0*/  PLOP3.LUT P0, PT, PT, PT, UP1, 0x80, 0x8 ;  /* 0x000000000008781c */ /* 0x000fe40003f0f018 */
[----:B------:R-:W1:Y:S02]  /*4900*/  SYNCS.PHASECHK.TRANS64.TRYWAIT P1, [UR26+0x180], R2 ;  /* 0x00018002ff0075a7 */ /* 0x000e64000802111a */
[----:B-1----:R-:W-:Y:S09]  /*4910*/  @!P1 BRA `(.L_x_91) ;  /* 0x00000048003c9947 */ /* 0x002ff20003800000 */
.L_x_180:
[----:B------:R-:W-:Y:S01]  /*4920*/  @!UP1 UPRMT UR4, UR47, 0x654, UR4 ;  /* 0x000006542f049896 */ /* 0x000fe20008000004 */
[----:B------:R-:W-:Y:S01]  /*4930*/  UMOV UR5, 0xffff ;  /* 0x0000ffff00057882 */ /* 0x000fe20000000000 */
[----:B------:R-:W-:-:S07]  /*4940*/  UMOV UR6, 0x1 ;  /* 0x0000000100067882 */ /* 0x000fce0000000000 */
[----:B------:R-:W-:Y:S01]  /*4950*/  @!P0 SYNCS.ARRIVE.TRANS64.RED.A1T0 RZ, [UR4], RZ ;  /* 0x000000ffffff89a7 */ /* 0x000fe20008100404 */
[----:B------:R-:W-:Y:S01]  /*4960*/  NOP ;  /* 0x0000000000007918 */ /* 0x000fe20000000000 */
[----:B-1----:R-:W1:Y:S01]  /*4970*/  LDS R0, [UR8+0x14] ;  /* 0x00001408ff007984 */ /* 0x002e620008000800 */
[----:B------:R-:W-:-:S04]  /*4980*/  ULOP3.LUT UR4, UR44, 0xffff, URZ, 0xc0, !UPT ;  /* 0x0000ffff2c047892 */ /* 0x000fc8000f8ec0ff */
[----:B------:R-:W-:-:S04]  /*4990*/  USHF.R.U32.HI UR4, URZ, 0x5, UR4 ;  /* 0x00000005ff047899 */ /* 0x000fc80008011604 */
[----:B------:R-:W-:Y:S02]  /*49a0*/  USHF.L.U32 UR5, UR5, UR4, URZ ;  /* 0x0000000405057299 */ /* 0x000fe400080006ff */
[----:B------:R-:W-:-:S04]  /*49b0*/  USHF.L.U32 UR4, UR6, UR4, URZ ;  /* 0x0000000406047299 */ /* 0x000fc800080006ff */
[----:B-1----:R-:W-:-:S04]  /*49c0*/  LOP3.LUT R0, R0, UR5, RZ, 0xc0, !PT ;  /* 0x0000000500007c12 */ /* 0x002fc8000f8ec0ff */
[----:B------:R-:W-:-:S13]  /*49d0*/  ISETP.NE.AND P0, PT, R0, UR5, PT ;  /* 0x0000000500007c0c */ /* 0x000fda000bf05270 */
[----:B------:R-:W-:Y:S05]  /*49e0*/  @P0 BRA `(.L_x_92) ;  /* 0x0000000000580947 */ /* 0x000fea0003800000 */
[----:B------:R-:W1:Y:S02]  /*49f0*/  LDS R0, [UR8+0x18] ;  /* 0x00001808ff007984 */ /* 0x000e640008000800 */
[----:B-1----:R-:W-:-:S04]  /*4a00*/  LOP3.LUT R0, R0, UR4, RZ, 0xc0, !PT ;  /* 0x0000000400007c12 */ /* 0x002fc8000f8ec0ff */
[----:B------:R-:W-:-:S13]  /*4a10*/  ISETP.NE.AND P0, PT, R0, UR4, PT ;  /* 0x0000000400007c0c */ /* 0x000fda000bf05270 */
[----:B------:R-:W-:Y:S05]  /*4a20*/  @P0 BRA `(.L_x_93) ;  /* 0x00000000003c0947 */ /* 0x000fea0003800000 */
[----:B------:R-:W1:Y:S01]  /*4a30*/  S2R R2, SR_LANEID ;  /* 0x0000000000027919 */ /* 0x000e620000000000 */
[----:B------:R-:W-:-:S06]  /*4a40*/  ULOP3.LUT UR5, URZ, UR5, URZ, 0x33, !UPT ;  /* 0x00000005ff057292 */ /* 0x000fcc000f8e33ff */
[----:B------:R-:W-:-:S04]  /*4a50*/  IMAD.U32 R0, RZ, RZ, UR5 ;  /* 0x00000005ff007e24 */ /* 0x000fc8000f8e00ff */
[----:B------:R2:W4:Y:S02]  /*4a60*/  REDUX UR7, R0 ;  /* 0x00000000000773c4 */ /* 0x0005240000000000 */
[----:B------:R1:W-:Y:S01]  /*4a70*/  UTCATOMSWS.AND URZ, UR5 ;  /* 0x0000000500ff79e3 */ /* 0x0003e20008000000 */
[----:B--2---:R-:W-:Y:S01]  /*4a80*/  LOP3.LUT R0, RZ, UR4, RZ, 0x33, !PT ;  /* 0x00000004ff007c12 */ /* 0x004fe2000f8e33ff */
[----:B------:R-:W-:Y:S02]  /*4a90*/  VOTEU.ANY UR4, UPT, PT ;  /* 0x0000000000047886 */ /* 0x000fe400038e0100 */
[----:B------:R-:W-:Y:S02]  /*4aa0*/  UFLO.U32 UR4, UR4 ;  /* 0x00000004000472bd */ /* 0x000fe400080e0000 */
[----:B------:R-:W2:Y:S04]  /*4ab0*/  REDUX UR6, R0 ;  /* 0x00000000000673c4 */ /* 0x000ea80000000000 */
[----:B-1----:R-:W-:-:S02]  /*4ac0*/  ISETP.EQ.U32.AND P0, PT, R2, UR4, PT ;  /* 0x0000000402007c0c */ /* 0x002fc4000bf02070 */
[----:B----4-:R-:W-:-:S11]  /*4ad0*/  MOV R2, UR7 ;  /* 0x0000000700027c02 */ /* 0x010fd60008000f00 */
[----:B------:R1:W-:Y:S01]  /*4ae0*/  @P0 ATOMS.AND RZ, [UR8+0x14], R2 ;  /* 0x00001402ffff098c */ /* 0x0003e2000a800008 */
[----:B--2---:R-:W-:-:S05]  /*4af0*/  IMAD.U32 R0, RZ, RZ, UR6 ;  /* 0x00000006ff007e24 */ /* 0x004fca000f8e00ff */
[----:B------:R1:W-:Y:S01]  /*4b00*/  @P0 ATOMS.AND RZ, [UR8+0x18], R0 ;  /* 0x00001800ffff098c */ /* 0x0003e2000a800008 */
[----:B------:R-:W-:Y:S05]  /*4b10*/  BRA `(.L_x_94) ;  /* 0x0000000000147947 */ /* 0x000fea0003800000 */
.L_x_93:
[----:B------:R-:W-:Y:S02]  /*4b20*/  MOV R2, 0x4b40 ;  /* 0x00004b4000027802 */ /* 0x000fe40000000f00 */
[----:B---3-5:R-:W-:Y:S05]  /*4b30*/  CALL.REL.NOINC `($__internal_0_$__cuda_sm10x_tcgen05_guardrail_trap_col_being_dealloced_not_returned_by_alloc) ;  /* 0x0000004800907944 */ /* 0x028fea0003c00000 */
[----:B------:R-:W-:Y:S05]  /*4b40*/  BRA `(.L_x_94) ;  /* 0x0000000000087947 */ /* 0x000fea0003800000 */
.L_x_92:
[----:B------:R-:W-:Y:S02]  /*4b50*/  MOV R2, 0x4b70 ;  /* 0x00004b7000027802 */ /* 0x000fe40000000f00 */
[----:B---3-5:R-:W-:Y:S05]  /*4b60*/  CALL.REL.NOINC `($__internal_2_$__cuda_sm10x_tcgen05_guardrail_trap_unallocated_columns_being_dealloced) ;  /* 0x00000048009c7944 */ /* 0x028fea0003c00000 */
.L_x_94:
[----:B------:R-:W-:Y:S01]  /*4b70*/  NOP ;  /* 0x0000000000007918 */ /* 0x000fe20000000000 */
[----:B------:R-:W-:Y:S05]  /*4b80*/  EXIT ;  /* 0x000000000000794d */ /* 0x000fea0003800000 */
.L_x_65:
[----:B------:R-:W-:-:S09]  /*4b90*/  UISETP.NE.OR UP0, UPT, UR25, 0x3, !UP5 ;  /* 0x000000031900788c */ /* 0x000fd2000ef05670 */
[----:B------:R-:W-:Y:S05]  /*4ba0*/  BRA.U UP0, `(.L_x_95) ;  /* 0x0000000d00b47547 */ /* 0x000fea000b800000 */
[----:B------:R-:W2:Y:S01]  /*4bb0*/  LDCU UR31, c[0x0][0x370] ;  /* 0x00006e00ff1f77ac */ /* 0x000ea20008000800 */
[----:B------:R-:W3:Y:S01]  /*4bc0*/  LDC.64 R16, c[0x0][0x348] ;  /* 0x0000d200ff107b82 */ /* 0x000ee20000000a00 */
[----:B------:R-:W-:Y:S02]  /*4bd0*/  HFMA2 R13, -RZ, RZ, 0, 0 ;  /* 0x00000000ff0d7431 */ /* 0x000fe400000001ff */
[----:B------:R-:W-:Y:S01]  /*4be0*/  IMAD.MOV.U32 R15, RZ, RZ, 0x1 ;  /* 0x00000001ff0f7424 */ /* 0x000fe200078e00ff */
[----:B------:R-:W2:Y:S01]  /*4bf0*/  LDCU.128 UR32, c[0x0][0xb10] ;  /* 0x00016200ff2077ac */ /* 0x000ea20008000c00 */
[----:B------:R-:W-:Y:S01]  /*4c00*/  IMAD.MOV.U32 R14, RZ, RZ, RZ ;  /* 0x000000ffff0e7224 */ /* 0x000fe200078e00ff */
[----:B------:R-:W-:Y:S01]  /*4c10*/  MOV R7, 0x1000 ;  /* 0x0000100000077802 */ /* 0x000fe20000000f00 */
[----:B------:R-:W4:Y:S01]  /*4c20*/  LDCU UR30, c[0x0][0x374] ;  /* 0x00006e80ff1e77ac */ /* 0x000f220008000800 */
[----:B------:R-:W1:Y:S01]  /*4c30*/  LDC.64 R2, c[0x0][0x888] ;  /* 0x00022200ff027b82 */ /* 0x000e620000000a00 */
[----:B------:R-:W4:Y:S01]  /*4c40*/  LDCU UR15, c[0x0][0xb0c] ;  /* 0x00016180ff0f77ac */ /* 0x000f220008000800 */
[----:B------:R-:W3:Y:S06]  /*4c50*/  LDCU UR40, c[0x0][0xb20] ;  /* 0x00016400ff2877ac */ /* 0x000eec0008000800 */
[----:B------:R-:W1:Y:S01]  /*4c60*/  LDC.64 R4, c[0x0][0x890] ;  /* 0x00022400ff047b82 */ /* 0x000e620000000a00 */
[----:B------:R-:W3:Y:S01]  /*4c70*/  LDCU UR4, c[0x0][0xb30] ;  /* 0x00016600ff0477ac */ /* 0x000ee20008000800 */
[----:B------:R-:W-:Y:S01]  /*4c80*/  UMOV UR21, 0x400 ;  /* 0x0000040000157882 */ /* 0x000fe20000000000 */
[----:B--2---:R-:W-:-:S02]  /*4c90*/  UIMAD.WIDE.U32 UR6, UR31, UR32, URZ ;  /* 0x000000201f0672a5 */ /* 0x004fc4000f8e00ff */
[----:B----4-:R-:W-:Y:S02]  /*4ca0*/  UIMAD.WIDE.U32 UR8, UR30, UR35, URZ ;  /* 0x000000231e0872a5 */ /* 0x010fe4000f8e00ff */
[----:B------:R-:W-:Y:S02]  /*4cb0*/  ULEA UR21, UR46, UR21, 0x18 ;  /* 0x000000152e157291 */ /* 0x000fe4000f8ec0ff */
[----:B------:R-:W-:Y:S02]  /*4cc0*/  UPLOP3.LUT UP3, UPT, UPT, UPT, UPT, 0x40, 0x4 ;  /* 0x000000000004789c */ /* 0x000fe40003f6e870 */
[----:B------:R-:W-:Y:S01]  /*4cd0*/  UIADD3 UR37, UPT, UPT, UR21, 0xd8, URZ ;  /* 0x000000d815257890 */ /* 0x000fe2000fffe0ff */
[----:B------:R-:W-:Y:S01]  /*4ce0*/  UMOV UR6, UR7 ;  /* 0x0000000700067c82 */ /* 0x000fe20008000000 */
[----:B------:R-:W-:Y:S01]  /*4cf0*/  UMOV UR38, UR9 ;  /* 0x0000000900267c82 */ /* 0x000fe20008000000 */
[----:B------:R-:W-:Y:S02]  /*4d00*/  UISETP.GE.AND UP0, UPT, UR42, 0x1, UPT ;  /* 0x000000012a00788c */ /* 0x000fe4000bf06270 */
[----:B------:R-:W-:Y:S01]  /*4d10*/  UISETP.NE.AND UP4, UPT, UR42, 0x1, UPT ;  /* 0x000000012a00788c */ /* 0x000fe2000bf85270 */
[----:B------:R-:W2:Y:S01]  /*4d20*/  LDCU.64 UR22, c[0x0][0xb28] ;  /* 0x00016500ff1677ac */ /* 0x000ea20008000a00 */
[----:B------:R-:W-:-:S02]  /*4d30*/  UISETP.NE.AND UP6, UPT, UR15, 0x1, UPT ;  /* 0x000000010f00788c */ /* 0x000fc4000bfc5270 */
[----:B------:R-:W-:Y:S02]  /*4d40*/  UISETP.NE.AND UP5, UPT, UR34, 0x1, UPT ;  /* 0x000000012200788c */ /* 0x000fe4000bfa5270 */
[----:B------:R-:W-:Y:S02]  /*4d50*/  UIADD3 UR25, UPT, UPT, UR21, 0xd0, URZ ;  /* 0x000000d015197890 */ /* 0x000fe4000fffe0ff */
[----:B------:R-:W-:Y:S02]  /*4d60*/  UPRMT UR37, UR46, 0x654, UR37 ;  /* 0x000006542e257896 */ /* 0x000fe40008000025 */
[----:B------:R-:W-:Y:S02]  /*4d70*/  USHF.R.U32.HI UR39, URZ, UR33, UR6 ;  /* 0x00000021ff277299 */ /* 0x000fe40008011606 */
[----:B---3--:R-:W-:Y:S02]  /*4d80*/  USHF.R.U32.HI UR38, URZ, UR40, UR38 ;  /* 0x00000028ff267299 */ /* 0x008fe40008011626 */
[----:B------:R-:W-:-:S11]  /*4d90*/  UISETP.NE.AND UP2, UPT, UR4, 0x1, UPT ;  /* 0x000000010400788c */ /* 0x000fd6000bf45270 */
.L_x_104:
[C---:B------:R-:W-:Y:S02]  /*4da0*/  LEA R12, R14.reuse, UR21, 0x3 ;  /* 0x000000150e0c7c11 */ /* 0x040fe4000f8e18ff */
[----:B------:R-:W-:Y:S02]  /*4db0*/  SHF.L.U32 R0, R13, 0x1f, RZ ;  /* 0x0000001f0d007819 */ /* 0x000fe400000006ff */
[----:B------:R-:W-:Y:S02]  /*4dc0*/  LEA R8, R14, UR21, 0x4 ;  /* 0x000000150e087c11 */ /* 0x000fe4000f8e20ff */
[----:B---3--:R-:W3:Y:S02]  /*4dd0*/  SYNCS.PHASECHK.TRANS64.TRYWAIT P0, [R12+URZ+0x100], R0 ;  /* 0x000100000c0075a7 */ /* 0x008ee400080011ff */
[----:B---3--:R-:W-:Y:S05]  /*4de0*/  @!P0 BRA `(.L_x_96) ;  /* 0x0000004400208947 */ /* 0x008fea0003800000 */
.L_x_181:
[----:B------:R-:W4:Y:S01]  /*4df0*/  LDS.128 R8, [R8+0x190] ;  /* 0x0001900008087984 */ /* 0x000f220000000c00 */
[----:B------:R-:W-:Y:S01]  /*4e00*/  UISETP.GE.AND UP0, UPT, UR42, 0x1, UPT ;  /* 0x000000012a00788c */ /* 0x000fe2000bf06270 */
[----:B------:R-:W-:Y:S01]  /*4e10*/  @!PT LDS RZ, [RZ] ;  /* 0x00000000fffff984 */ /* 0x000fe20000000800 */
[----:B------:R-:W-:Y:S01]  /*4e20*/  @!PT LDS RZ, [RZ] ;  /* 0x00000000fffff984 */ /* 0x000fe20000000800 */
[----:B------:R-:W-:Y:S01]  /*4e30*/  @!PT LDS RZ, [RZ] ;  /* 0x00000000fffff984 */ /* 0x000fe20000000800 */
[----:B------:R-:W-:Y:S01]  /*4e40*/  @!PT LDS RZ, [RZ] ;  /* 0x00000000fffff984 */ /* 0x000fe20000000800 */
[----:B------:R1:W-:Y:S06]  /*4e50*/  MEMBAR.ALL.CTA ;  /* 0x0000000000007992 */ /* 0x0003ec0000008000 */
[----:B-1----:R-:W1:Y:S01]  /*4e60*/  FENCE.VIEW.ASYNC.S ;  /* 0x00000000000073c6 */ /* 0x002e620000000000 */
[----:B----4-:R-:W-:Y:S11]  /*4e70*/  LOP3.LUT P0, RZ, R10, 0x1, RZ, 0xc0, !PT ;  /* 0x000000010aff7812 */ /* 0x010ff6000780c0ff */
[----:B------:R-:W-:Y:S02]  /*4e80*/  @!UPT UIADD3 URZ, UPT, UPT, URZ, URZ, URZ ;  /* 0x000000fffffff290 */ /* 0x000fe4000fffe0ff */
[----:B-1----:R-:W-:Y:S01]  /*4e90*/  VOTEU.ANY UP1, P0 ;  /* 0x0000000000ff7886 */ /* 0x002fe20000020100 */
[----:B------:R-:W-:Y:S11]  /*4ea0*/  PLOP3.LUT P0, PT, PT, PT, UP1, 0x80, 0x8 ;  /* 0x000000000008781c */ /* 0x000ff60003f0f018 */
[----:B------:R-:W-:Y:S02]  /*4eb0*/  @!UPT UIADD3 URZ, UPT, UPT, URZ, URZ, URZ ;  /* 0x000000fffffff290 */ /* 0x000fe4000fffe0ff */
[----:B---3--:R-:W-:Y:S02]  /*4ec0*/  @P0 SHF.R.U32.HI R0, RZ, 0x10, R9 ;  /* 0x00000010ff000819 */ /* 0x008fe40000011609 */
[----:B------:R-:W-:Y:S02]  /*4ed0*/  @P0 MOV R6, R8 ;  /* 0x0000000800060202 */ /* 0x000fe40000000f00 */
[----:B------:R-:W-:Y:S01]  /*4ee0*/  @P0 R2UR UR4, R0 ;  /* 0x00000000000402ca */ /* 0x000fe200000e0000 */
[----:B------:R-:W-:Y:S01]  /*4ef0*/  VIADD R0, R12, 0x110 ;  /* 0x000001100c007836 */ /* 0x000fe20000000000 */
[----:B------:R-:W-:Y:S02]  /*4f00*/  @P0 LOP3.LUT R8, R9, 0xffff, RZ, 0xc0, !PT ;  /* 0x0000ffff09080812 */ /* 0x000fe400078ec0ff */
[----:B------:R-:W-:Y:S02]  /*4f10*/  @P0 R2UR UR6, R6 ;  /* 0x00000000060602ca */ /* 0x000fe400000e0000 */
[----:B------:R-:W-:Y:S02]  /*4f20*/  PRMT R0, RZ, 0x654, R0 ;  /* 0x00000654ff007816 */ /* 0x000fe40000000000 */
[----:B------:R-:W-:Y:S02]  /*4f30*/  @P0 R2UR UR5, R8 ;  /* 0x00000000080502ca */ /* 0x000fe400000e0000 */
[----:B------:R1:W-:Y:S03]  /*4f40*/  SYNCS.ARRIVE.TRANS64.RED.A1T0 RZ, [R0+URZ], RZ ;  /* 0x000000ff00ff79a7 */ /* 0x0003e600081004ff */
[----:B------:R-:W-:Y:S04]  /*4f50*/  @UP1 UMOV UR29, UR4 ;  /* 0x00000004001d1c82 */ /* 0x000fe80008000000 */
[----:B------:R-:W-:Y:S04]  /*4f60*/  @UP1 UMOV UR14, UR6 ;  /* 0x00000006000e1c82 */ /* 0x000fe80008000000 */
[----:B------:R-:W-:Y:S01]  /*4f70*/  @UP1 UMOV UR13, UR5 ;  /* 0x00000005000d1c82 */ /* 0x000fe20008000000 */
[----:B------:R-:W-:Y:S05]  /*4f80*/  BRA.U !UP0, `(.L_x_97) ;  /* 0x0000000108a47547 */ /* 0x000fea000b800000 */
[----:B------:R-:W-:Y:S02]  /*4f90*/  UIMAD.WIDE.U32 UR8, UR13, UR35, URZ ;  /* 0x000000230d0872a5 */ /* 0x000fe4000f8e00ff */
[----:B------:R-:W-:Y:S02]  /*4fa0*/  UIMAD.WIDE.U32 UR10, UR14, UR32, URZ ;  /* 0x000000200e0a72a5 */ /* 0x000fe4000f8e00ff */
[----:B------:R-:W-:Y:S02]  /*4fb0*/  USEL UR4, UR30, UR38, !UP5 ;  /* 0x000000261e047287 */ /* 0x000fe4000e800000 */
[----:B------:R-:W-:Y:S02]  /*4fc0*/  USEL UR7, UR31, UR39, !UP6 ;  /* 0x000000271f077287 */ /* 0x000fe4000f000000 */
[----:B--2---:R-:W-:Y:S02]  /*4fd0*/  UIMAD.WIDE.U32 UR16, UR4, UR22, URZ ;  /* 0x00000016041072a5 */ /* 0x004fe4000f8e00ff */
[----:B------:R-:W-:Y:S01]  /*4fe0*/  UIMAD.WIDE.U32 UR18, UR7, UR22, URZ ;  /* 0x00000016071272a5 */ /* 0x000fe2000f8e00ff */
[----:B------:R-:W-:Y:S02]  /*4ff0*/  UMOV UR5, UR9 ;  /* 0x0000000900057c82 */ /* 0x000fe40008000000 */
[----:B------:R-:W-:Y:S03]  /*5000*/  USHF.R.U32.HI UR6, URZ, UR40, UR5 ;  /* 0x00000028ff067299 */ /* 0x000fe60008011605 */
[----:B------:R-:W-:Y:S01]  /*5010*/  UMOV UR5, UR11 ;  /* 0x0000000b00057c82 */ /* 0x000fe20008000000 */
[----:B------:R-:W-:Y:S02]  /*5020*/  USEL UR6, UR13, UR6, !UP5 ;  /* 0x000000060d067287 */ /* 0x000fe4000e800000 */
[----:B------:R-:W-:Y:S02]  /*5030*/  USHF.R.U32.HI UR8, URZ, UR33, UR5 ;  /* 0x00000021ff087299 */ /* 0x000fe40008011605 */
[----:B------:R-:W-:Y:S01]  /*5040*/  UIMAD.WIDE.U32 UR10, UR6, UR22, URZ ;  /* 0x00000016060a72a5 */ /* 0x000fe2000f8e00ff */
[----:B------:R-:W-:Y:S02]  /*5050*/  UMOV UR5, UR17 ;  /* 0x0000001100057c82 */ /* 0x000fe40008000000 */
[----:B------:R-:W-:Y:S03]  /*5060*/  @UP4 USHF.R.U32.HI UR4, URZ, UR23, UR5 ;  /* 0x00000017ff044299 */ /* 0x000fe60008011605 */
[----:B------:R-:W-:Y:S01]  /*5070*/  UMOV UR5, UR19 ;  /* 0x0000001300057c82 */ /* 0x000fe20008000000 */
[----:B------:R-:W-:Y:S02]  /*5080*/  UIMAD UR4, UR42, UR4, URZ ;  /* 0x000000042a0472a4 */ /* 0x000fe4000f8e02ff */
[----:B------:R-:W-:Y:S02]  /*5090*/  @UP4 USHF.R.U32.HI UR7, URZ, UR23, UR5 ;  /* 0x00000017ff074299 */ /* 0x000fe40008011605 */
[----:B------:R-:W-:Y:S02]  /*50a0*/  USEL UR5, UR14, UR8, !UP6 ;  /* 0x000000080e057287 */ /* 0x000fe4000f000000 */
[----:B------:R-:W-:Y:S02]  /*50b0*/  UIMAD UR8, UR42, UR7, URZ ;  /* 0x000000072a0872a4 */ /* 0x000fe4000f8e02ff */
[----:B------:R-:W-:Y:S03]  /*50c0*/  UISETP.GE.AND UP0, UPT, UR6, UR4, UPT ;  /* 0x000000040600728c */ /* 0x000fe6000bf06270 */
[----:B------:R-:W-:Y:S01]  /*50d0*/  UMOV UR4, UR11 ;  /* 0x0000000b00047c82 */ /* 0x000fe20008000000 */
[----:B------:R-:W-:Y:S02]  /*50e0*/  UISETP.GE.OR UP0, UPT, UR5, UR8, UP0 ;  /* 0x000000080500728c */ /* 0x000fe40008706670 */
[----:B------:R-:W-:Y:S02]  /*50f0*/  USHF.R.U32.HI UR4, URZ, UR23, UR4 ;  /* 0x00000017ff047299 */ /* 0x000fe40008011604 */
[----:B------:R-:W-:Y:S02]  /*5100*/  UIMAD.WIDE.U32 UR8, UR5, UR22, URZ ;  /* 0x00000016050872a5 */ /* 0x000fe4000f8e00ff */
[----:B------:R-:W-:Y:S04]  /*5110*/  USEL UR10, UR6, UR4, !UP4 ;  /* 0x00000004060a7287 */ /* 0x000fe8000e000000 */
[----:B------:R-:W-:Y:S01]  /*5120*/  UIADD3 UR11, UPT, UPT, -UR10, URZ, URZ ;  /* 0x000000ff0a0b7290 */ /* 0x000fe2000fffe1ff */
[----:B------:R-:W-:Y:S02]  /*5130*/  @!UP0 UMOV UR4, UR9 ;  /* 0x0000000900048c82 */ /* 0x000fe40008000000 */
[----:B------:R-:W-:Y:S02]  /*5140*/  @!UP0 USHF.R.U32.HI UR4, URZ, UR23, UR4 ;  /* 0x00000017ff048299 */ /* 0x000fe40008011604 */
[----:B------:R-:W-:Y:S02]  /*5150*/  UIMAD UR8, UR42, UR11, UR6 ;  /* 0x0000000b2a0872a4 */ /* 0x000fe4000f8e0206 */
[----:B------:R-:W-:Y:S04]  /*5160*/  @!UP0 USEL UR4, UR5, UR4, !UP4 ;  /* 0x0000000405048287 */ /* 0x000fe8000e000000 */
[----:B------:R-:W-:Y:S02]  /*5170*/  @!UP0 UIMAD UR8, UR7, UR8, UR4 ;  /* 0x00000008070882a4 */ /* 0x000fe4000f8e0204 */
[----:B------:R-:W-:Y:S02]  /*5180*/  @!UP0 UIADD3 UR9, UPT, UPT, UR10, -UR4, URZ ;  /* 0x800000040a098290 */ /* 0x000fe4000fffe0ff */
[----:B------:R-:W-:Y:S02]  /*5190*/  UIADD3 UR4, UPT, UPT, -UR5, URZ, URZ ;  /* 0x000000ff05047290 */ /* 0x000fe4000fffe1ff */
[----:B------:R-:W-:Y:S02]  /*51a0*/  UIADD3 UR7, UPT, UPT, -UR6, URZ, URZ ;  /* 0x000000ff06077290 */ /* 0x000fe4000fffe1ff */
[----:B------:R-:W-:Y:S02]  /*51b0*/  @!UP0 UIMAD UR6, UR9, UR42, UR5 ;  /* 0x0000002a090682a4 */ /* 0x000fe4000f8e0205 */
[----:B------:R-:W-:Y:S02]  /*51c0*/  UIMAD UR14, UR15, UR4, UR14 ;  /* 0x000000040f0e72a4 */ /* 0x000fe4000f8e020e */
[----:B------:R-:W-:Y:S01]  /*51d0*/  UIMAD UR4, UR34, UR7, UR13 ;  /* 0x00000007220472a4 */ /* 0x000fe2000f8e020d */
[----:B------:R-:W-:Y:S02]  /*51e0*/  @!UP0 UMOV UR5, UR8 ;  /* 0x0000000800058c82 */ /* 0x000fe40008000000 */
[----:B------:R-:W-:Y:S02]  /*51f0*/  UIMAD UR14, UR5, UR15, UR14 ;  /* 0x0000000f050e72a4 */ /* 0x000fe4000f8e020e */
[----:B------:R-:W-:Y:S11]  /*5200*/  UIMAD UR13, UR6, UR34, UR4 ;  /* 0x00000022060d72a4 */ /* 0x000ff6000f8e0204 */
[----:B------:R-:W-:Y:S01]  /*5210*/  @!UPT UIADD3 URZ, UPT, UPT, URZ, URZ, URZ ;  /* 0x000000fffffff290 */ /* 0x000fe2000fffe0ff */
.L_x_97:
[----:B------:R-:W3:Y:S01]  /*5220*/  @!UP2 LDCU.128 UR8, c[0x0][0xb10] ;  /* 0x00016200ff08a7ac */ /* 0x000ee20008000c00 */
[C---:B------:R-:W-:Y:S02]  /*5230*/  ISETP.NE.U32.AND P1, PT, R4.reuse, RZ, PT ;  /* 0x000000ff0400720c */ /* 0x040fe40003f25070 */
[----:B------:R-:W-:Y:S02]  /*5240*/  ISETP.NE.U32.AND P0, PT, R4, RZ, PT ;  /* 0x000000ff0400720c */ /* 0x000fe40003f05070 */
[C---:B------:R-:W-:Y:S02]  /*5250*/  ISETP.NE.AND.EX P1, PT, R5.reuse, RZ, PT, P1 ;  /* 0x000000ff0500720c */ /* 0x040fe40003f25310 */
[----:B------:R-:W-:Y:S01]  /*5260*/  ISETP.NE.AND.EX P0, PT, R5, RZ, PT, P0 ;  /* 0x000000ff0500720c */ /* 0x000fe20003f05300 */
[----:B------:R-:W4:Y:S01]  /*5270*/  @!UP2 LDCU UR5, c[0x0][0xb0c] ;  /* 0x00016180ff05a7ac */ /* 0x000f220008000800 */
[----:B------:R-:W-:Y:S01]  /*5280*/  SHF.L.U32 R9, R15, 0x1f, RZ ;  /* 0x0000001f0f097819 */ /* 0x000fe200000006ff */
[----:B------:R-:W-:Y:S02]  /*5290*/  USHF.L.U32 UR26, UR28, 0x7, URZ ;  /* 0x000000071c1a7899 */ /* 0x000fe400080006ff */
[----:B------:R-:W-:Y:S02]  /*52a0*/  USHF.L.U32 UR27, UR20, 0x6, URZ ;  /* 0x00000006141b7899 */ /* 0x000fe400080006ff */
[----:B---3--:R-:W-:Y:S07]  /*52b0*/  UIMAD.WIDE.U32 UR6, UR14, UR8, URZ ;  /* 0x000000080e0672a5 */ /* 0x008fee000f8e00ff */
[----:B------:R-:W-:Y:S01]  /*52c0*/  @!UP2 UMOV UR4, UR7 ;  /* 0x000000070004ac82 */ /* 0x000fe20008000000 */
[----:B----4-:R-:W-:Y:S02]  /*52d0*/  @!UP2 UISETP.NE.AND UP0, UPT, UR5, 0x1, UPT ;  /* 0x000000010500a88c */ /* 0x010fe4000bf05270 */
[----:B------:R-:W-:Y:S02]  /*52e0*/  @!UP2 USHF.R.U32.HI UR4, URZ, UR9, UR4 ;  /* 0x00000009ff04a299 */ /* 0x000fe40008011604 */
[----:B------:R-:W-:Y:S02]  /*52f0*/  UIMAD.WIDE.U32 UR6, UR13, UR11, URZ ;  /* 0x0000000b0d0672a5 */ /* 0x000fe4000f8e00ff */
[----:B------:R-:W-:Y:S02]  /*5300*/  @!UP2 USEL UR8, UR14, UR4, !UP0 ;  /* 0x000000040e08a287 */ /* 0x000fe4000c000000 */
[----:B------:R-:W-:Y:S03]  /*5310*/  @!UP2 UISETP.NE.AND UP0, UPT, UR10, 0x1, UPT ;  /* 0x000000010a00a88c */ /* 0x000fe6000bf05270 */
[----:B------:R-:W-:Y:S02]  /*5320*/  @!UP2 UMOV UR6, UR7 ;  /* 0x000000070006ac82 */ /* 0x000fe40008000000 */
[----:B------:R-:W3:Y:S02]  /*5330*/  @!UP2 LDCU UR4, c[0x0][0xb20] ;  /* 0x00016400ff04a7ac */ /* 0x000ee40008000800 */
[----:B---3--:R-:W-:Y:S04]  /*5340*/  @!UP2 USHF.R.U32.HI UR6, URZ, UR4, UR6 ;  /* 0x00000004ff06a299 */ /* 0x008fe80008011606 */
[----:B------:R-:W-:Y:S04]  /*5350*/  @!UP2 USEL UR6, UR13, UR6, !UP0 ;  /* 0x000000060d06a287 */ /* 0x000fe8000c000000 */
[----:B------:R-:W-:Y:S02]  /*5360*/  @!UP2 UIADD3 UR4, UPT, UPT, -UR8, UR6, URZ ;  /* 0x000000060804a290 */ /* 0x000fe4000fffe1ff */
[----:B------:R-:W-:Y:S02]  /*5370*/  @!UP2 UIADD3 UR6, UPT, UPT, UR8, -UR6, URZ ;  /* 0x800000060806a290 */ /* 0x000fe4000fffe0ff */
[----:B------:R-:W-:Y:S02]  /*5380*/  @!UP2 UIMAD UR14, UR4, UR5, UR14 ;  /* 0x00000005040ea2a4 */ /* 0x000fe4000f8e020e */
[----:B------:R-:W-:Y:S01]  /*5390*/  @!UP2 UIMAD UR13, UR6, UR10, UR13 ;  /* 0x0000000a060da2a4 */ /* 0x000fe2000f8e020d */
[----:B------:R-:W-:Y:S11]  /*53a0*/  BRA.U UP3, `(.L_x_98) ;  /* 0x0000000103107547 */ /* 0x000ff6000b800000 */
[----:B------:R-:W-:Y:S04]  /*53b0*/  MOV R6, UR44 ;  /* 0x0000002c00067c02 */ /* 0x000fe80008000f00 */
[----:B------:R-:W-:Y:S04]  /*53c0*/  SHF.L.U32 R6, R6, 0x1f, RZ ;  /* 0x0000001f06067819 */ /* 0x000fe800000006ff */
[----:B------:R-:W3:Y:S02]  /*53d0*/  SYNCS.PHASECHK.TRANS64.TRYWAIT P2, [UR21+0xf8], R6 ;  /* 0x0000f806ff0075a7 */ /* 0x000ee40008041115 */
[----:B---3--:R-:W-:Y:S05]  /*53e0*/  @!P2 BRA `(.L_x_99) ;  /* 0x0000003c00b4a947 */ /* 0x008fea0003800000 */
.L_x_98:
[----:B------:R-:W-:Y:S05]  /*53f0*/  @!P1 BRA `(.L_x_100) ;  /* 0x0000000000309947 */ /* 0x000fea0003800000 */
[----:B------:R-:W-:Y:S01]  /*5400*/  ISETP.NE.U32.AND P1, PT, R2, RZ, PT ;  /* 0x000000ff0200720c */ /* 0x000fe20003f25070 */
[----:B------:R-:W3:Y:S01]  /*5410*/  LDCU.64 UR4, c[0x0][0x358] ;  /* 0x00006b00ff0477ac */ /* 0x000ee20008000a00 */
[----:B------:R-:W-:Y:S02]  /*5420*/  IMAD.MOV.U32 R80, RZ, RZ, 0x1 ;  /* 0x00000001ff507424 */ /* 0x000fe400078e00ff */
[----:B------:R-:W-:Y:S11]  /*5430*/  ISETP.NE.AND.EX P1, PT, R3, RZ, PT, P1 ;  /* 0x000000ff0300720c */ /* 0x000ff60003f25310 */
[----:B------:R-:W-:Y:S02]  /*5440*/  @!UPT UIADD3 URZ, UPT, UPT, URZ, URZ, URZ ;  /* 0x000000fffffff290 */ /* 0x000fe4000fffe0ff */
[----:B------:R-:W4:Y:S01]  /*5450*/  @P1 LDC.64 R10, c[0x0][0x888] ;  /* 0x00022200ff0a1b82 */ /* 0x000f220000000a00 */
[----:B-1----:R-:W-:Y:S04]  /*5460*/  @P1 IMAD R0, R4, UR36, RZ ;  /* 0x0000002404001c24 */ /* 0x002fe8000f8e02ff */
[----:B----4-:R-:W-:Y:S04]  /*5470*/  @P1 IMAD.WIDE R10, R0, 0x4, R10 ;  /* 0x00000004000a1825 */ /* 0x010fe800078e020a */
[----:B------:R-:W-:Y:S01]  /*5480*/  HFMA2 R0, -RZ, RZ, 0, 5.9604644775390625e-08 ;  /* 0x00000001ff007431 */ /* 0x000fe200000001ff */
[----:B---3-5:R3:W5:Y:S04]  /*5490*/  @P1 LDG.E R40, desc[UR4][R10.64] ;  /* 0x000000040a281981 */ /* 0x028768000c1e1900 */
[----:B------:R-:W-:Y:S01]  /*54a0*/  @!P1 PRMT R80, R0, 0x7610, R80 ;  /* 0x0000761000509816 */ /* 0x000fe20000000050 */
[----:B---3--:R-:W4:Y:S06]  /*54b0*/  @!P1 LDC R40, c[0x0][0x880] ;  /* 0x00022000ff289b82 */ /* 0x008f2c0000000800 */
.L_x_100:
[----:B----45:R-:W-:Y:S01]  /*54c0*/  @!P0 ISETP.EQ.AND P1, PT, R40, RZ, PT ;  /* 0x000000ff2800820c */ /* 0x030fe20003f22270 */
[----:B------:R-:W-:Y:S01]  /*54d0*/  @!UPT UIADD3 URZ, UPT, UPT, URZ, URZ, URZ ;  /* 0x000000fffffff290 */ /* 0x000fe2000fffe0ff */
[----:B------:R-:W-:Y:S11]  /*54e0*/  @!P0 BRA `(.L_x_101) ;  /* 0x0000000000188947 */ /* 0x000ff60003800000 */
[----:B------:R-:W-:Y:S02]  /*54f0*/  LOP3.LUT P0, RZ, R80, 0xff, RZ, 0xc0, !PT ;  /* 0x000000ff50ff7812 */ /* 0x000fe4000780c0ff */
[----:B------:R-:W-:Y:S04]  /*5500*/  ISETP.NE.U32.AND P1, PT, R2, RZ, PT ;  /* 0x000000ff0200720c */ /* 0x000fe80003f25070 */
[----:B------:R-:W-:Y:S04]  /*5510*/  ISETP.NE.AND.EX P1, PT, R3, RZ, PT, P1 ;  /* 0x000000ff0300720c */ /* 0x000fe80003f25310 */
[----:B------:R-:W-:Y:S03]  /*5520*/  PLOP3.LUT P1, PT, P1, PT, PT, 0x8, 0x80 ;  /* 0x000000000080781c */ /* 0x000fe60000f2e170 */
[----:B------:R-:W-:Y:S11]  /*5530*/  @P0 ISETP.EQ.AND P1, PT, R40, RZ, PT ;  /* 0x000000ff2800020c */ /* 0x000ff60003f22270 */
[----:B------:R-:W-:Y:S02]  /*5540*/  @!UPT UIADD3 URZ, UPT, UPT, URZ, URZ, URZ ;  /* 0x000000fffffff290 */ /* 0x000fe4000fffe0ff */
.L_x_101:
[----:B------:R-:W3:Y:S01]  /*5550*/  SYNCS.PHASECHK.TRANS64.TRYWAIT P2, [UR21+0xe0], R9 ;  /* 0x0000e009ff0075a7 */ /* 0x000ee20008041115 */
[----:B------:R-:W-:Y:S04]  /*5560*/  ELECT P0, URZ, PT ;  /* 0x0000000000ff782f */ /* 0x000fe80003800000 */
[----:B------:R-:W-:Y:S11]  /*5570*/  PLOP3.LUT P1, PT, P1, P0, PT, 0xf2, 0x2f ;  /* 0x00000000002f781c */ /* 0x000ff60000f21e72 */
[----:B------:R-:W-:Y:S02]  /*5580*/  @!UPT UIADD3 URZ, UPT, UPT, URZ, URZ, URZ ;  /* 0x000000fffffff290 */ /* 0x000fe4000fffe0ff */
[----:B------:R-:W-:Y:S05]  /*5590*/  @!P1 IADD3 R8, P0, PT, R16, 0x580, RZ ;  /* 0x0000058010089810 */ /* 0x000fea0007f1e0ff */
[----:B-1----:R-:W-:Y:S01]  /*55a0*/  @!P1 IMAD.X R6, RZ, RZ, R17, P0 ;  /* 0x000000ffff069224 */ /* 0x002fe200000e0611 */
[----:B---3--:R-:W-:Y:S07]  /*55b0*/  @!P2 BRA `(.L_x_102) ;  /* 0x0000003c0058a947 */ /* 0x008fee0003800000 */
.L_x_184:
[----:B------:R-:W-:Y:S01]  /*55c0*/  @!P1 R2UR UR5, R8 ;  /* 0x00000000080592ca */ /* 0x000fe200000e0000 */
[----:B------:R-:W-:Y:S01]  /*55d0*/  VOTEU.ALL UP0, P1 ;  /* 0x0000000000ff7886 */ /* 0x000fe20000800000 */
[----:B------:R-:W-:Y:S01]  /*55e0*/  @!P1 R2UR UR4, R6 ;  /* 0x00000000060492ca */ /* 0x000fe200000e0000 */
[----:B------:R-:W-:Y:S01]  /*55f0*/  UMOV UR16, 0x0 ;  /* 0x0000000000107882 */ /* 0x000fe20000000000 */
[----:B------:R-:W-:Y:S01]  /*5600*/  UMOV UR17, 0x10000000 ;  /* 0x1000000000117882 */ /* 0x000fe20000000000 */
[----:B------:R-:W-:Y:S01]  /*5610*/  UMOV UR28, UR36 ;  /* 0x00000024001c7c82 */ /* 0x000fe20008000000 */
[----:B------:R-:W-:Y:S01]  /*5620*/  @!UP0 UIADD3 UR24, UPT, UPT, UR21, 0x200, URZ ;  /* 0x0000020015188890 */ /* 0x000fe2000fffe0ff */
[----:B-1----:R-:W-:Y:S01]  /*5630*/  @!P1 IMAD.MOV.U32 R0, RZ, RZ, 0x1000 ;  /* 0x00001000ff009424 */ /* 0x002fe200078e00ff */
[----:B------:R-:W-:Y:S01]  /*5640*/  @!UP0 UIADD3 UR10, UPT, UPT, UR26, 0x40, URZ ;  /* 0x000000401a0a8890 */ /* 0x000fe2000fffe0ff */
[----:B------:R-:W-:Y:S01]  /*5650*/  VIADD R14, R14, 0x1 ;  /* 0x000000010e0e7836 */ /* 0x000fe20000000000 */
[----:B------:R-:W-:Y:S01]  /*5660*/  @!UP0 UIADD3 UR8, UPT, UPT, UR21, 0xa00, URZ ;  /* 0x00000a0015088890 */ /* 0x000fe2000fffe0ff */
[----:B------:R-:W-:Y:S02]  /*5670*/  VOTEU.ALL UP0, P1 ;  /* 0x0000000000ff7886 */ /* 0x000fe40000800000 */
[----:B------:R-:W-:Y:S01]  /*5680*/  IMAD.U32 R10, RZ, RZ, UR5 ;  /* 0x00000005ff0a7e24 */ /* 0x000fe2000f8e00ff */
[----:B------:R-:W-:Y:S01]  /*5690*/  UMOV UR9, UR25 ;  /* 0x0000001900097c82 */ /* 0x000fe20008000000 */
[----:B------:R-:W-:Y:S01]  /*56a0*/  IMAD.U32 R11, RZ, RZ, UR4 ;  /* 0x00000004ff0b7e24 */ /* 0x000fe2000f8e00ff */
[----:B------:R-:W-:Y:S01]  /*56b0*/  UMOV UR11, UR27 ;  /* 0x0000001b000b7c82 */ /* 0x000fe20008000000 */
[----:B------:R-:W-:Y:S01]  /*56c0*/  UMOV UR12, UR36 ;  /* 0x00000024000c7c82 */ /* 0x000fe20008000000 */
[----:B------:R-:W-:Y:S01]  /*56d0*/  @!P1 R2UR UR4, R10 ;  /* 0x000000000a0492ca */ /* 0x000fe200000e0000 */
[----:B------:R-:W-:Y:S01]  /*56e0*/  UPRMT UR6, UR46, 0x654, UR25 ;  /* 0x000006542e067896 */ /* 0x000fe20008000019 */
[----:B------:R-:W-:Y:S11]  /*56f0*/  @!P1 R2UR UR5, R11 ;  /* 0x000000000b0592ca */ /* 0x000ff600000e0000 */
[----:B------:R-:W-:Y:S02]  /*5700*/  @!UPT UIADD3 URZ, UPT, UPT, URZ, URZ, URZ ;  /* 0x000000fffffff290 */ /* 0x000fe4000fffe0ff */
[----:B------:R1:W-:Y:S01]  /*5710*/  @!UP0 UTMALDG.3D [UR24], [UR4], desc[UR16] ;  /* 0x00001018040085b4 */ /* 0x0003e20008011000 */
[----:B------:R-:W-:Y:S05]  /*5720*/  VOTEU.ALL UP0, P1 ;  /* 0x0000000000ff7886 */ /* 0x000fea0000800000 */
[----:B------:R1:W-:Y:S01]  /*5730*/  @!UP0 UTMALDG.3D [UR8], [UR4], desc[UR16] ;  /* 0x00001008040085b4 */ /* 0x0003e20008011000 */
[----:B------:R1:W-:Y:S01]  /*5740*/  @!P1 SYNCS.ARRIVE.TRANS64.RED.A0TR RZ, [UR21+0xd0], R0 ;  /* 0x0000d000ffff99a7 */ /* 0x0003e20008300415 */
[----:B------:R-:W-:Y:S01]  /*5750*/  SYNCS.ARRIVE.TRANS64.RED.A1T0 RZ, [UR6], RZ ;  /* 0x000000ffffff79a7 */ /* 0x000fe20008100406 */
[----:B------:R-:W3:Y:S02]  /*5760*/  SYNCS.PHASECHK.TRANS64.TRYWAIT P0, [UR21+0xe8], R9 ;  /* 0x0000e809ff0075a7 */ /* 0x000ee40008001115 */
[----:B-1-3--:R-:W-:Y:S05]  /*5770*/  @!P0 BRA `(.L_x_103) ;  /* 0x0000003c00008947 */ /* 0x00afea0003800000 */
.L_x_186:
[----:B------:R-:W-:Y:S01]  /*5780*/  UIADD3 UR28, UPT, UPT, UR13, UR62, URZ ;  /* 0x0000003e0d1c7290 */ /* 0x000fe2000fffe0ff */
[----:B------:R-:W-:Y:S01]  /*5790*/  @!P1 IADD3 R6, P0, PT, R16, 0x580, RZ ;  /* 0x0000058010069810 */ /* 0x000fe20007f1e0ff */
[----:B------:R-:W-:Y:S01]  /*57a0*/  UPLOP3.LUT UP3, UPT, UPT, UPT, UPT, 0x80, 0x8 ;  /* 0x000000000008789c */ /* 0x000fe20003f6f070 */
[----:B------:R-:W-:Y:S01]  /*57b0*/  LOP3.LUT R15, R15, 0x1, RZ, 0x3c, !PT ;  /* 0x000000010f0f7812 */ /* 0x000fe200078e3cff */
[----:B------:R-:W-:Y:S01]  /*57c0*/  VOTEU.ALL UP0, P1 ;  /* 0x0000000000ff7886 */ /* 0x000fe20000800000 */
[----:B------:R-:W-:Y:S01]  /*57d0*/  @!P1 R2UR UR5, R6 ;  /* 0x00000000060592ca */ /* 0x000fe200000e0000 */
[----:B-1----:R-:W-:Y:S01]  /*57e0*/  @!P1 IMAD.X R0, RZ, RZ, R17, P0 ;  /* 0x000000ffff009224 */ /* 0x002fe200000e0611 */
[----:B------:R-:W-:Y:S01]  /*57f0*/  UMOV UR6, 0x0 ;  /* 0x0000000000067882 */ /* 0x000fe20000000000 */
[----:B------:R-:W-:Y:S01]  /*5800*/  UMOV UR7, 0x10000000 ;  /* 0x1000000000077882 */ /* 0x000fe20000000000 */
[----:B------:R-:W-:Y:S01]  /*5810*/  @!UP0 UIADD3 UR18, UPT, UPT, UR26, 0x20, URZ ;  /* 0x000000201a128890 */ /* 0x000fe2000fffe0ff */
[----:B------:R-:W-:Y:S01]  /*5820*/  ISETP.NE.AND P0, PT, R14, 0x2, PT ;  /* 0x000000020e00780c */ /* 0x000fe20003f05270 */
[----:B------:R-:W-:Y:S01]  /*5830*/  @!UP0 UIADD3 UR16, UPT, UPT, UR21, 0x1200, URZ ;  /* 0x0000120015108890 */ /* 0x000fe2000fffe0ff */
[----:B------:R-:W-:Y:S01]  /*5840*/  @!P1 R2UR UR4, R0 ;  /* 0x00000000000492ca */ /* 0x000fe200000e0000 */
[----:B------:R-:W-:Y:S01]  /*5850*/  @!UP0 UIADD3 UR17, UPT, UPT, UR21, 0xd8, URZ ;  /* 0x000000d815118890 */ /* 0x000fe2000fffe0ff */
[----:B------:R-:W-:Y:S01]  /*5860*/  SEL R0, RZ, 0x1, P0 ;  /* 0x00000001ff007807 */ /* 0x000fe20000000000 */
[----:B------:R-:W-:Y:S01]  /*5870*/  @!UP0 UIADD3 UR10, UPT, UPT, UR26, 0x60, URZ ;  /* 0x000000601a0a8890 */ /* 0x000fe2000fffe0ff */
[----:B------:R-:W-:Y:S01]  /*5880*/  SEL R14, R14, RZ, P0 ;  /* 0x000000ff0e0e7207 */ /* 0x000fe20000000000 */
[----:B------:R-:W-:Y:S01]  /*5890*/  @!UP0 UIADD3 UR8, UPT, UPT, UR21, 0x1a00, URZ ;  /* 0x00001a0015088890 */ /* 0x000fe2000fffe0ff */
[----:B------:R-:W-:Y:S01]  /*58a0*/  IMAD.U32 R8, RZ, RZ, UR5 ;  /* 0x00000005ff087e24 */ /* 0x000fe2000f8e00ff */
[----:B------:R-:W-:Y:S01]  /*58b0*/  VOTEU.ALL UP0, P1 ;  /* 0x0000000000ff7886 */ /* 0x000fe20000800000 */
[----:B------:R-:W-:Y:S01]  /*58c0*/  UMOV UR19, UR27 ;  /* 0x0000001b00137c82 */ /* 0x000fe20008000000 */
[----:B------:R-:W-:Y:S01]  /*58d0*/  UMOV UR20, UR36 ;  /* 0x0000002400147c82 */ /* 0x000fe20008000000 */
[----:B------:R-:W-:Y:S01]  /*58e0*/  UMOV UR11, UR27 ;  /* 0x0000001b000b7c82 */ /* 0x000fe20008000000 */
[----:B------:R-:W-:Y:S01]  /*58f0*/  UMOV UR12, UR36 ;  /* 0x00000024000c7c82 */ /* 0x000fe20008000000 */
[----:B------:R-:W-:Y:S01]  /*5900*/  UMOV UR9, UR17 ;  /* 0x0000001100097c82 */ /* 0x000fe20008000000 */
[----:B------:R-:W-:Y:S01]  /*5910*/  IMAD.U32 R9, RZ, RZ, UR4 ;  /* 0x00000004ff097e24 */ /* 0x000fe2000f8e00ff */
[----:B------:R-:W-:Y:S01]  /*5920*/  @!P1 R2UR UR4, R8 ;  /* 0x00000000080492ca */ /* 0x000fe200000e0000 */
[----:B------:R-:W-:Y:S01]  /*5930*/  UMOV UR36, UR29 ;  /* 0x0000001d00247c82 */ /* 0x000fe20008000000 */
[----:B------:R-:W-:Y:S02]  /*5940*/  LOP3.LUT R13, R13, R0, RZ, 0x3c, !PT ;  /* 0x000000000d0d7212 */ /* 0x000fe400078e3cff */
[----:B------:R-:W-:Y:S11]  /*5950*/  @!P1 R2UR UR5, R9 ;  /* 0x00000000090592ca */ /* 0x000ff600000e0000 */
[----:B------:R-:W-:Y:S02]  /*5960*/  @!UPT UIADD3 URZ, UPT, UPT, URZ, URZ, URZ ;  /* 0x000000fffffff290 */ /* 0x000fe4000fffe0ff */
[----:B------:R1:W-:Y:S01]  /*5970*/  @!UP0 UTMALDG.3D [UR16], [UR4], desc[UR6] ;  /* 0x00000610040085b4 */ /* 0x0003e20008011000 */
[----:B------:R-:W-:Y:S05]  /*5980*/  VOTEU.ALL UP0, P1 ;  /* 0x0000000000ff7886 */ /* 0x000fea0000800000 */
[----:B------:R3:W-:Y:S01]  /*5990*/  @!UP0 UTMALDG.3D [UR8], [UR4], desc[UR6] ;  /* 0x00000608040085b4 */ /* 0x0007e20008011000 */
[----:B------:R3:W-:Y:S01]  /*59a0*/  @!P1 SYNCS.ARRIVE.TRANS64.RED.A0TR RZ, [UR21+0xd8], R7 ;  /* 0x0000d807ffff99a7 */ /* 0x0007e20008300415 */
[----:B------:R-:W-:Y:S01]  /*59b0*/  SYNCS.ARRIVE.TRANS64.RED.A1T0 RZ, [UR37], RZ ;  /* 0x000000ffffff79a7 */ /* 0x000fe20008100425 */
[----:B-1----:R-:W-:Y:S01]  /*59c0*/  UIADD3 UR20, UPT, UPT, UR14, UR61, URZ ;  /* 0x0000003d0e147290 */ /* 0x002fe2000fffe0ff */
[----:B------:R-:W-:Y:S11]  /*59d0*/  BRA.U UP1, `(.L_x_104) ;  /* 0xfffffff101f07547 */ /* 0x000ff6000b83ffff */
[----:B------:R-:W-:-:S04]  /*59e0*/  SHF.L.U32 R2, R15, 0x1f, RZ ;  /* 0x0000001f0f027819 */ /* 0x000fc800000006ff */
[----:B------:R-:W1:Y:S02]  /*59f0*/  SYNCS.PHASECHK.TRANS64.TRYWAIT P0, [UR21+0xe0], R2 ;  /* 0x0000e002ff0075a7 */ /* 0x000e640008001115 */
[----:B-1----:R-:W-:Y:S05]  /*5a00*/  @!P0 BRA `(.L_x_105) ;  /* 0x0000003800748947 */ /* 0x002fea0003800000 */
.L_x_188:
[----:B-1----:R-:W-:-:S07]  /*5a10*/  MOV R0, UR21 ;  /* 0x0000001500007c02 */ /* 0x002fce0008000f00 */
.L_x_106:
[----:B-1----:R-:W-:-:S04]  /*5a20*/  SHF.L.U32 R2, R15, 0x1f, RZ ;  /* 0x0000001f0f027819 */ /* 0x002fc800000006ff */
[----:B------:R1:W4:Y:S03]  /*5a30*/  SYNCS.PHASECHK.TRANS64.TRYWAIT P0, [R0+URZ+0xe8], R2 ;  /* 0x0000e802000075a7 */ /* 0x00032600080011ff */
[----:B----4-:R-:W-:Y:S05]  /*5a40*/  @!P0 NANOSLEEP.SYNCS 0x989680 ;  /* 0x009896800000895d */ /* 0x010fea0003900000 */
[----:B------:R-:W4:Y:S02]  /*5a50*/  @!P0 SYNCS.PHASECHK.TRANS64 P0, [R0+URZ+0xe8], R2 ;  /* 0x0000e802000085a7 */ /* 0x000f2400080010ff */
[----:B--234-:R-:W-:Y:S05]  /*5a60*/  @P0 EXIT ;  /* 0x000000000000094d */ /* 0x01cfea0003800000 */
[----:B------:R-:W-:Y:S05]  /*5a70*/  BRA `(.L_x_106) ;  /* 0xfffffffc00e87947 */ /* 0x000fea000383ffff */
.L_x_95:
[----:B------:R-:W-:-:S06]  /*5a80*/  UISETP.GE.AND UP0, UPT, UR25, 0x4, UPT ;  /* 0x000000041900788c */ /* 0x000fcc000bf06270 */
[----:B------:R-:W-:-:S13]  /*5a90*/  PLOP3.LUT P0, PT, PT, PT, UP0, 0x80, 0x8 ;  /* 0x000000000008781c */ /* 0x000fda0003f0f008 */
[----:B-1----:R-:W-:Y:S05]  /*5aa0*/  @!P0 EXIT ;  /* 0x000000000000894d */ /* 0x002fea0003800000 */
[----:B------:R-:W-:Y:S01]  /*5ab0*/  BAR.SYNC.DEFER_BLOCKING 0x6, 0xa0 ;  /* 0x0182800000007b1d */ /* 0x000fe20000010000 */
[----:B------:R-:W-:Y:S01]  /*5ac0*/  IMAD.SHL.U32 R79, R89, 0x20, RZ ;  /* 0x00000020594f7824 */ /* 0x000fe200078e00ff */
[----:B------:R-:W-:Y:S01]  /*5ad0*/  CS2R R86, SRZ ;  /* 0x0000000000567805 */ /* 0x000fe2000001ff00 */
[----:B------:R-:W-:Y:S01]  /*5ae0*/  IMAD.SHL.U32 R5, R81, 0x400, RZ ;  /* 0x0000040051057824 */ /* 0x000fe200078e00ff */
[----:B------:R-:W-:Y:S01]  /*5af0*/  CS2R R84, SRZ ;  /* 0x0000000000547805 */ /* 0x000fe2000001ff00 */
[----:B------:R-:W-:Y:S01]  /*5b00*/  IMAD.U32 R37, R89, 0x10000, RZ ;  /* 0x0001000059257824 */ /* 0x000fe200078e00ff */
[----:B------:R-:W-:Y:S01]  /*5b10*/  UMOV UR44, 0x400 ;  /* 0x00000400002c7882 */ /* 0x000fe20000000000 */
[----:B------:R-:W-:Y:S01]  /*5b20*/  LOP3.LUT R78, R79, 0xb60, RZ, 0xc0, !PT ;  /* 0x00000b604f4e7812 */ /* 0x000fe200078ec0ff */
[----:B------:R-:W-:Y:S01]  /*5b30*/  ULEA UR44, UR46, UR44, 0x18 ;  /* 0x0000002c2e2c7291 */ /* 0x000fe2000f8ec0ff */
[----:B------:R-:W1:Y:S01]  /*5b40*/  LDC.64 R74, c[0x0][0x888] ;  /* 0x00022200ff4a7b82 */ /* 0x000e620000000a00 */
[----:B------:R-:W-:Y:S01]  /*5b50*/  IMAD.SHL.U32 R4, R89, 0x4, RZ ;  /* 0x0000000459047824 */ /* 0x000fe200078e00ff */
[----:B------:R-:W-:Y:S01]  /*5b60*/  LOP3.LUT R78, R78, 0x400, R5, 0xf8, !PT ;  /* 0x000004004e4e7812 */ /* 0x000fe200078ef805 */
[----:B------:R-:W-:Y:S01]  /*5b70*/  IMAD.SHL.U32 R5, R81, 0x200000, RZ ;  /* 0x0020000051057824 */ /* 0x000fe200078e00ff */
[C---:B------:R-:W-:Y:S01]  /*5b80*/  LOP3.LUT R6, R79.reuse, 0x80, RZ, 0xc0, !PT ;  /* 0x000000804f067812 */ /* 0x040fe200078ec0ff */
[----:B------:R-:W-:Y:S01]  /*5b90*/  UIADD3 UR4, UPT, UPT, UR44, 0x2200, URZ ;  /* 0x000022002c047890 */ /* 0x000fe2000fffe0ff */
[----:B------:R-:W-:Y:S01]  /*5ba0*/  LOP3.LUT P0, RZ, R79, 0x80, RZ, 0xc0, !PT ;  /* 0x000000804fff7812 */ /* 0x000fe2000780c0ff */
[----:B------:R-:W-:Y:S01]  /*5bb0*/  IMAD.MOV.U32 R36, RZ, RZ, RZ ;  /* 0x000000ffff247224 */ /* 0x000fe200078e00ff */
[----:B------:R-:W2:Y:S01]  /*5bc0*/  LDC.64 R76, c[0x0][0x890] ;  /* 0x00022400ff4c7b82 */ /* 0x000ea20000000a00 */
[----:B------:R-:W-:Y:S01]  /*5bd0*/  LOP3.LUT R5, R5, 0x200000, RZ, 0xc0, !PT ;  /* 0x0020000005057812 */ /* 0x000fe200078ec0ff */
[----:B------:R-:W-:Y:S01]  /*5be0*/  IMAD.MOV.U32 R83, RZ, RZ, RZ ;  /* 0x000000ffff537224 */ /* 0x000fe200078e00ff */
[----:B------:R-:W-:Y:S01]  /*5bf0*/  LOP3.LUT R4, R6, 0x10, R4, 0xf8, !PT ;  /* 0x0000001006047812 */ /* 0x000fe200078ef804 */
[----:B------:R-:W-:Y:S01]  /*5c00*/  IMAD.U32 R88, RZ, RZ, UR4 ;  /* 0x00000004ff587e24 */ /* 0x000fe2000f8e00ff */
[----:B------:R-:W-:Y:S01]  /*5c10*/  LOP3.LUT R37, R5, 0x400000, R37, 0xf8, !PT ;  /* 0x0040000005257812 */ /* 0x000fe200078ef825 */
[----:B------:R-:W3:Y:S01]  /*5c20*/  LDCU UR58, c[0x0][0x370] ;  /* 0x00006e00ff3a77ac */ /* 0x000ee20008000800 */
[----:B------:R-:W4:Y:S01]  /*5c30*/  LDS R0, [UR44+0x1b0] ;  /* 0x0001b02cff007984 */ /* 0x000f220008000800 */
[----:B------:R-:W1:Y:S01]  /*5c40*/  LDC.64 R72, c[0x0][0x8b0] ;  /* 0x00022c00ff487b82 */ /* 0x000e620000000a00 */
[----:B------:R-:W-:Y:S01]  /*5c50*/  LOP3.LUT R78, R78, R4, RZ, 0xfc, !PT ;  /* 0x000000044e4e7212 */ /* 0x000fe200078efcff */
[----:B------:R-:W1:Y:S01]  /*5c60*/  LDCU UR43, c[0x0][0xb0c] ;  /* 0x00016180ff2b77ac */ /* 0x000e620008000800 */
[----:B------:R-:W-:Y:S01]  /*5c70*/  LOP3.LUT R89, R89, 0x60, RZ, 0xc0, !PT ;  /* 0x0000006059597812 */ /* 0x000fe200078ec0ff */
[----:B------:R-:W1:Y:S04]  /*5c80*/  LDCU UR63, c[0x0][0xb20] ;  /* 0x00016400ff3f77ac */ /* 0x000e680008000800 */
[----:B------:R-:W1:Y:S01]  /*5c90*/  LDC.64 R70, c[0x0][0x8a8] ;  /* 0x00022a00ff467b82 */ /* 0x000e620000000a00 */
[----:B------:R-:W1:Y:S01]  /*5ca0*/  LDCU UR39, c[0x0][0xb30] ;  /* 0x00016600ff2777ac */ /* 0x000e620008000800 */
[----:B------:R-:W1:Y:S01]  /*5cb0*/  LDCU.64 UR56, c[0x0][0x888] ;  /* 0x00011100ff3877ac */ /* 0x000e620008000a00 */
[----:B------:R-:W1:Y:S01]  /*5cc0*/  LDCU.64 UR40, c[0x0][0xb28] ;  /* 0x00016500ff2877ac */ /* 0x000e620008000a00 */
[----:B------:R-:W1:Y:S01]  /*5cd0*/  LDCU.128 UR52, c[0x0][0xb10] ;  /* 0x00016200ff3477ac */ /* 0x000e620008000c00 */
[----:B------:R-:W1:Y:S01]  /*5ce0*/  LDCU UR47, c[0x0][0x374] ;  /* 0x00006e80ff2f77ac */ /* 0x000e620008000800 */
[----:B------:R-:W-:Y:S01]  /*5cf0*/  UIADD3 UR60, UPT, UPT, UR44, 0x200, URZ ;  /* 0x000002002c3c7890 */ /* 0x000fe2000fffe0ff */
[----:B----4-:R-:W-:Y:S01]  /*5d00*/  IMAD.IADD R37, R0, 0x1, R37 ;  /* 0x0000000100257824 */ /* 0x010fe200078e0225 */
[----:B--23--:R-:W-:-:S10]  /*5d10*/  P2R R0, PR, RZ, 0x1 ;  /* 0x00000001ff007803 */ /* 0x00cfd40000000000 */
.L_x_132:
[C---:B------:R-:W-:Y:S02]  /*5d20*/  LEA R3, R83.reuse, UR44, 0x3 ;  /* 0x0000002c53037c11 */ /* 0x040fe4000f8e18ff */
[----:B------:R-:W-:Y:S02]  /*5d30*/  SHF.L.U32 R0, R86, 0x1f, RZ ;  /* 0x0000001f56007819 */ /* 0x000fe400000006ff */
[----:B------:R-:W-:Y:S02]  /*5d40*/  LEA R4, R83, UR44, 0x4 ;  /* 0x0000002c53047c11 */ /* 0x000fe4000f8e20ff */
[----:B------:R-:W2:Y:S02]  /*5d50*/  SYNCS.PHASECHK.TRANS64.TRYWAIT P0, [R3+URZ+0x100], R0 ;  /* 0x00010000030075a7 */ /* 0x000ea400080011ff */
[----:B-12---:R-:W-:Y:S05]  /*5d60*/  @!P0 BRA `(.L_x_107) ;  /* 0x0000003400b48947 */ /* 0x006fea0003800000 */
.L_x_189:
[----:B------:R-:W3:Y:S01]  /*5d70*/  LDS.128 R4, [R4+0x190] ;  /* 0x0001900004047984 */ /* 0x000ee20000000c00 */
[----:B------:R-:W-:Y:S01]  /*5d80*/  UISETP.GE.AND UP0, UPT, UR42, 0x1, UPT ;  /* 0x000000012a00788c */ /* 0x000fe2000bf06270 */
[----:B------:R-:W-:Y:S01]  /*5d90*/  @!PT LDS RZ, [RZ] ;  /* 0x00000000fffff984 */ /* 0x000fe20000000800 */
[----:B------:R-:W-:Y:S01]  /*5da0*/  @!PT LDS RZ, [RZ] ;  /* 0x00000000fffff984 */ /* 0x000fe20000000800 */
[----:B------:R-:W-:Y:S01]  /*5db0*/  @!PT LDS RZ, [RZ] ;  /* 0x00000000fffff984 */ /* 0x000fe20000000800 */
[----:B------:R-:W-:Y:S01]  /*5dc0*/  @!PT LDS RZ, [RZ] ;  /* 0x00000000fffff984 */ /* 0x000fe20000000800 */
[----:B------:R4:W-:Y:S06]  /*5dd0*/  MEMBAR.ALL.CTA ;  /* 0x0000000000007992 */ /* 0x0009ec0000008000 */
[----:B----4-:R-:W4:Y:S01]  /*5de0*/  FENCE.VIEW.ASYNC.S ;  /* 0x00000000000073c6 */ /* 0x010f220000000000 */
[----:B---3--:R-:W-:Y:S11]  /*5df0*/  LOP3.LUT P0, RZ, R6, 0x1, RZ, 0xc0, !PT ;  /* 0x0000000106ff7812 */ /* 0x008ff6000780c0ff */
[----:B------:R-:W-:Y:S02]  /*5e00*/  @!UPT UIADD3 URZ, UPT, UPT, URZ, URZ, URZ ;  /* 0x000000fffffff290 */ /* 0x000fe4000fffe0ff */
[----:B----4-:R-:W-:Y:S01]  /*5e10*/  VOTEU.ANY UP1, P0 ;  /* 0x0000000000ff7886 */ /* 0x010fe20000020100 */
[----:B------:R-:W-:Y:S01]  /*5e20*/  PLOP3.LUT P0, PT, PT, PT, UP1, 0x80, 0x8 ;  /* 0x000000000008781c */ /* 0x000fe20003f0f018 */
[----:B------:R-:W-:Y:S11]  /*5e30*/  UP2UR UR45, UPR, URZ, 0x2 ;  /* 0x00000002ff2d7883 */ /* 0x000ff60008000000 */
[----:B------:R-:W-:Y:S01]  /*5e40*/  @!UPT UIADD3 URZ, UPT, UPT, URZ, URZ, URZ ;  /* 0x000000fffffff290 */ /* 0x000fe2000fffe0ff */
[----:B--2---:R-:W-:Y:S02]  /*5e50*/  @P0 SHF.R.U32.HI R0, RZ, 0x10, R5 ;  /* 0x00000010ff000819 */ /* 0x004fe40000011605 */
        /* <DEDUP_REMOVED lines=12> */
[----:B-1----:R-:W-:Y:S02]  /*5f20*/  UIMAD.WIDE.U32 UR4, UR47, UR55, URZ ;  /* 0x000000372f0472a5 */ /* 0x002fe4000f8e00ff */
[----:B------:R-:W-:Y:S02]  /*5f30*/  UIMAD.WIDE.U32 UR6, UR58, UR52, URZ ;  /* 0x000000343a0672a5 */ /* 0x000fe4000f8e00ff */
[----:B------:R-:W-:Y:S02]  /*5f40*/  UISETP.NE.AND UP0, UPT, UR54, 0x1, UPT ;  /* 0x000000013600788c */ /* 0x000fe4000bf05270 */
[----:B------:R-:W-:Y:S02]  /*5f50*/  UIMAD.WIDE.U32 UR8, UR37, UR55, URZ ;  /* 0x00000037250872a5 */ /* 0x000fe4000f8e00ff */
[----:B------:R-:W-:Y:S02]  /*5f60*/  UIMAD.WIDE.U32 UR10, UR38, UR52, URZ ;  /* 0x00000034260a72a5 */ /* 0x000fe4000f8e00ff */
[----:B------:R-:W-:Y:S02]  /*5f70*/  UISETP.NE.AND UP1, UPT, UR43, 0x1, UPT ;  /* 0x000000012b00788c */ /* 0x000fe4000bf25270 */
[----:B------:R-:W-:Y:S01]  /*5f80*/  UISETP.NE.AND UP2, UPT, UR42, 0x1, UPT ;  /* 0x000000012a00788c */ /* 0x000fe2000bf45270 */
[----:B------:R-:W-:Y:S02]  /*5f90*/  UMOV UR4, UR5 ;  /* 0x0000000500047c82 */ /* 0x000fe40008000000 */
[----:B------:R-:W-:Y:S03]  /*5fa0*/  USHF.R.U32.HI UR5, URZ, UR63, UR4 ;  /* 0x0000003fff057299 */ /* 0x000fe60008011604 */
[----:B------:R-:W-:Y:S02]  /*5fb0*/  UMOV UR4, UR7 ;  /* 0x0000000700047c82 */ /* 0x000fe40008000000 */
[----:B------:R-:W-:Y:S02]  /*5fc0*/  USHF.R.U32.HI UR7, URZ, UR53, UR4 ;  /* 0x00000035ff077299 */ /* 0x000fe40008011604 */
[----:B------:R-:W-:Y:S02]  /*5fd0*/  USEL UR4, UR47, UR5, !UP0 ;  /* 0x000000052f047287 */ /* 0x000fe4000c000000 */
[----:B------:R-:W-:Y:S01]  /*5fe0*/  USEL UR7, UR58, UR7, !UP1 ;  /* 0x000000073a077287 */ /* 0x000fe2000c800000 */
[----:B------:R-:W-:Y:S01]  /*5ff0*/  UMOV UR5, UR9 ;  /* 0x0000000900057c82 */ /* 0x000fe20008000000 */
[----:B------:R-:W-:Y:S02]  /*6000*/  UIMAD.WIDE.U32 UR8, UR4, UR40, URZ ;  /* 0x00000028040872a5 */ /* 0x000fe4000f8e00ff */
[----:B------:R-:W-:Y:S03]  /*6010*/  USHF.R.U32.HI UR6, URZ, UR63, UR5 ;  /* 0x0000003fff067299 */ /* 0x000fe60008011605 */
[----:B------:R-:W-:Y:S01]  /*6020*/  UMOV UR5, UR11 ;  /* 0x0000000b00057c82 */ /* 0x000fe20008000000 */
[----:B------:R-:W-:Y:S02]  /*6030*/  UIMAD.WIDE.U32 UR10, UR7, UR40, URZ ;  /* 0x00000028070a72a5 */ /* 0x000fe4000f8e00ff */
[----:B------:R-:W-:Y:S02]  /*6040*/  USHF.R.U32.HI UR12, URZ, UR53, UR5 ;  /* 0x00000035ff0c7299 */ /* 0x000fe40008011605 */
[----:B------:R-:W-:Y:S01]  /*6050*/  USEL UR6, UR37, UR6, !UP0 ;  /* 0x0000000625067287 */ /* 0x000fe2000c000000 */
[----:B------:R-:W-:Y:S02]  /*6060*/  UMOV UR5, UR9 ;  /* 0x0000000900057c82 */ /* 0x000fe40008000000 */
[----:B------:R-:W-:Y:S01]  /*6070*/  UMOV UR10, UR11 ;  /* 0x0000000b000a7c82 */ /* 0x000fe20008000000 */
[----:B------:R-:W-:Y:S02]  /*6080*/  @UP2 USHF.R.U32.HI UR4, URZ, UR41, UR5 ;  /* 0x00000029ff042299 */ /* 0x000fe40008011605 */
[----:B------:R-:W-:Y:S02]  /*6090*/  @UP2 USHF.R.U32.HI UR7, URZ, UR41, UR10 ;  /* 0x00000029ff072299 */ /* 0x000fe4000801160a */
[----:B------:R-:W-:Y:S02]  /*60a0*/  UIMAD UR4, UR42, UR4, URZ ;  /* 0x000000042a0472a4 */ /* 0x000fe4000f8e02ff */
[----:B------:R-:W-:Y:S02]  /*60b0*/  UIMAD.WIDE.U32 UR10, UR6, UR40, URZ ;  /* 0x00000028060a72a5 */ /* 0x000fe4000f8e00ff */
[----:B------:R-:W-:Y:S02]  /*60c0*/  USEL UR5, UR38, UR12, !UP1 ;  /* 0x0000000c26057287 */ /* 0x000fe4000c800000 */
[----:B------:R-:W-:Y:S02]  /*60d0*/  UIMAD UR8, UR42, UR7, URZ ;  /* 0x000000072a0872a4 */ /* 0x000fe4000f8e02ff */
[----:B------:R-:W-:Y:S03]  /*60e0*/  UISETP.GE.AND UP0, UPT, UR6, UR4, UPT ;  /* 0x000000040600728c */ /* 0x000fe6000bf06270 */
[----:B------:R-:W-:Y:S01]  /*60f0*/  UMOV UR4, UR11 ;  /* 0x0000000b00047c82 */ /* 0x000fe20008000000 */
[----:B------:R-:W-:Y:S02]  /*6100*/  UISETP.GE.OR UP0, UPT, UR5, UR8, UP0 ;  /* 0x000000080500728c */ /* 0x000fe40008706670 */
[----:B------:R-:W-:Y:S02]  /*6110*/  USHF.R.U32.HI UR4, URZ, UR41, UR4 ;  /* 0x00000029ff047299 */ /* 0x000fe40008011604 */
[----:B------:R-:W-:Y:S02]  /*6120*/  UIMAD.WIDE.U32 UR8, UR5, UR40, URZ ;  /* 0x00000028050872a5 */ /* 0x000fe4000f8e00ff */
[----:B------:R-:W-:Y:S02]  /*6130*/  USEL UR11, UR6, UR4, !UP2 ;  /* 0x00000004060b7287 */ /* 0x000fe4000d000000 */
[----:B------:R-:W-:Y:S02]  /*6140*/  UIADD3 UR8, UPT, UPT, -UR5, URZ, URZ ;  /* 0x000000ff05087290 */ /* 0x000fe4000fffe1ff */
[----:B------:R-:W-:Y:S01]  /*6150*/  UIADD3 UR10, UPT, UPT, -UR11, URZ, URZ ;  /* 0x000000ff0b0a7290 */ /* 0x000fe2000fffe1ff */
[----:B------:R-:W-:Y:S01]  /*6160*/  @!UP0 UMOV UR4, UR9 ;  /* 0x0000000900048c82 */ /* 0x000fe20008000000 */
[----:B------:R-:W-:Y:S02]  /*6170*/  UIADD3 UR9, UPT, UPT, -UR6, URZ, URZ ;  /* 0x000000ff06097290 */ /* 0x000fe4000fffe1ff */
[----:B------:R-:W-:Y:S02]  /*6180*/  @!UP0 USHF.R.U32.HI UR4, URZ, UR41, UR4 ;  /* 0x00000029ff048299 */ /* 0x000fe40008011604 */
[----:B------:R-:W-:Y:S02]  /*6190*/  UIMAD UR10, UR42, UR10, UR6 ;  /* 0x0000000a2a0a72a4 */ /* 0x000fe4000f8e0206 */
[----:B------:R-:W-:Y:S04]  /*61a0*/  @!UP0 USEL UR4, UR5, UR4, !UP2 ;  /* 0x0000000405048287 */ /* 0x000fe8000d000000 */
[----:B------:R-:W-:Y:S02]  /*61b0*/  @!UP0 UIMAD UR10, UR7, UR10, UR4 ;  /* 0x0000000a070a82a4 */ /* 0x000fe4000f8e0204 */
[----:B------:R-:W-:Y:S02]  /*61c0*/  @!UP0 UIADD3 UR11, UPT, UPT, UR11, -UR4, URZ ;  /* 0x800000040b0b8290 */ /* 0x000fe4000fffe0ff */
[----:B------:R-:W-:Y:S02]  /*61d0*/  UIMAD UR7, UR43, UR8, UR38 ;  /* 0x000000082b0772a4 */ /* 0x000fe4000f8e0226 */
[----:B------:R-:W-:Y:S02]  /*61e0*/  @!UP0 UIMAD UR6, UR11, UR42, UR5 ;  /* 0x0000002a0b0682a4 */ /* 0x000fe4000f8e0205 */
[----:B------:R-:W-:Y:S01]  /*61f0*/  UIMAD UR4, UR54, UR9, UR37 ;  /* 0x00000009360472a4 */ /* 0x000fe2000f8e0225 */
[----:B------:R-:W-:Y:S02]  /*6200*/  @!UP0 UMOV UR5, UR10 ;  /* 0x0000000a00058c82 */ /* 0x000fe40008000000 */
[----:B------:R-:W-:Y:S02]  /*6210*/  UIMAD UR38, UR5, UR43, UR7 ;  /* 0x0000002b052672a4 */ /* 0x000fe4000f8e0207 */
[----:B------:R-:W-:Y:S11]  /*6220*/  UIMAD UR37, UR6, UR54, UR4 ;  /* 0x00000036062572a4 */ /* 0x000ff6000f8e0204 */
[----:B------:R-:W-:Y:S01]  /*6230*/  @!UPT UIADD3 URZ, UPT, UPT, URZ, URZ, URZ ;  /* 0x000000fffffff290 */ /* 0x000fe2000fffe0ff */
.L_x_108:
[----:B-1----:R-:W-:Y:S01]  /*6240*/  UISETP.NE.AND UP0, UPT, UR39, 0x1, UPT ;  /* 0x000000012700788c */ /* 0x002fe2000bf05270 */
[----:B------:R-:W-:Y:S01]  /*6250*/  IADD3 R83, PT, PT, R83, 0x1, RZ ;  /* 0x0000000153537810 */ /* 0x000fe20007ffe0ff */
[----:B------:R-:W-:Y:S02]  /*6260*/  USHF.L.U32 UR50, UR20, 0x6, URZ ;  /* 0x0000000614327899 */ /* 0x000fe400080006ff */
[----:B------:R-:W-:Y:S07]  /*6270*/  USHF.L.U32 UR49, UR28, 0x7, URZ ;  /* 0x000000071c317899 */ /* 0x000fee00080006ff */
[----:B------:R-:W1:Y:S01]  /*6280*/  @!UP0 LDCU.128 UR12, c[0x0][0xb10] ;  /* 0x00016200ff0c87ac */ /* 0x000e620008000c00 */
[----:B------:R-:W3:Y:S01]  /*6290*/  @!UP0 LDCU UR5, c[0x0][0xb0c] ;  /* 0x00016180ff0587ac */ /* 0x000ee20008000800 */
[----:B------:R-:W4:Y:S01]  /*62a0*/  @!UP0 LDCU UR10, c[0x0][0xb20] ;  /* 0x00016400ff0a87ac */ /* 0x000f220008000800 */
[----:B-1----:R-:W-:Y:S02]  /*62b0*/  UIMAD.WIDE.U32 UR8, UR38, UR12, URZ ;  /* 0x0000000c260872a5 */ /* 0x002fe4000f8e00ff */
[----:B------:R-:W-:Y:S02]  /*62c0*/  UIMAD.WIDE.U32 UR6, UR37, UR15, URZ ;  /* 0x0000000f250672a5 */ /* 0x000fe4000f8e00ff */
[----:B------:R-:W-:Y:S03]  /*62d0*/  @!UP0 UISETP.NE.AND UP1, UPT, UR14, 0x1, UPT ;  /* 0x000000010e00888c */ /* 0x000fe6000bf25270 */
[----:B------:R-:W-:Y:S01]  /*62e0*/  @!UP0 UMOV UR4, UR9 ;  /* 0x0000000900048c82 */ /* 0x000fe20008000000 */
[----:B---3--:R-:W-:Y:S02]  /*62f0*/  @!UP0 UISETP.NE.AND UP2, UPT, UR5, 0x1, UPT ;  /* 0x000000010500888c */ /* 0x008fe4000bf45270 */
[----:B------:R-:W-:Y:S01]  /*6300*/  @!UP0 USHF.R.U32.HI UR4, URZ, UR13, UR4 ;  /* 0x0000000dff048299 */ /* 0x000fe20008011604 */
[----:B------:R-:W-:Y:S02]  /*6310*/  @!UP0 UMOV UR6, UR7 ;  /* 0x0000000700068c82 */ /* 0x000fe40008000000 */
[----:B----4-:R-:W-:Y:S02]  /*6320*/  @!UP0 USHF.R.U32.HI UR6, URZ, UR10, UR6 ;  /* 0x0000000aff068299 */ /* 0x010fe40008011606 */
[----:B------:R-:W-:Y:S02]  /*6330*/  @!UP0 USEL UR7, UR38, UR4, !UP2 ;  /* 0x0000000426078287 */ /* 0x000fe4000d000000 */
[----:B------:R-:W-:Y:S04]  /*6340*/  @!UP0 USEL UR6, UR37, UR6, !UP1 ;  /* 0x0000000625068287 */ /* 0x000fe8000c800000 */
[----:B------:R-:W-:Y:S02]  /*6350*/  @!UP0 UIADD3 UR4, UPT, UPT, -UR7, UR6, URZ ;  /* 0x0000000607048290 */ /* 0x000fe4000fffe1ff */
[----:B------:R-:W-:Y:S02]  /*6360*/  @!UP0 UIADD3 UR6, UPT, UPT, UR7, -UR6, URZ ;  /* 0x8000000607068290 */ /* 0x000fe4000fffe0ff */
[----:B------:R-:W-:Y:S02]  /*6370*/  @!UP0 UIMAD UR38, UR4, UR5, UR38 ;  /* 0x00000005042682a4 */ /* 0x000fe4000f8e0226 */
[----:B------:R-:W-:Y:S02]  /*6380*/  @!UP0 UIMAD UR37, UR6, UR14, UR37 ;  /* 0x0000000e062582a4 */ /* 0x000fe4000f8e0225 */
[----:B------:R-:W-:Y:S09]  /*6390*/  ULOP3.LUT UP0, URZ, UR60, 0x90, URZ, 0xc0, !UPT ;  /* 0x000000903cff7892 */ /* 0x000ff2000f80c0ff */
[----:B------:R-:W-:Y:S05]  /*63a0*/  BRA.U !UP0, `(.L_x_109) ;  /* 0x0000000108407547 */ /* 0x000fea000b800000 */
[----:B------:R-:W1:Y:S01]  /*63b0*/  LDCU.64 UR8, c[0x4][0x80] ;  /* 0x01001000ff0877ac */ /* 0x000e620008000a00 */
[----:B------:R-:W-:Y:S01]  /*63c0*/  MOV R3, 0x0 ;  /* 0x0000000000037802 */ /* 0x000fe20000000f00 */
[----:B------:R-:W-:Y:S02]  /*63d0*/  HFMA2 R12, -RZ, RZ, 0, 5.9604644775390625e-08 ;  /* 0x00000001ff0c7431 */ /* 0x000fe400000001ff */
[----:B------:R-:W-:Y:S02]  /*63e0*/  IMAD.MOV.U32 R8, RZ, RZ, 0x70 ;  /* 0x00000070ff087424 */ /* 0x000fe400078e00ff */
[----:B------:R-:W-:Y:S01]  /*63f0*/  IMAD.MOV.U32 R13, RZ, RZ, RZ ;  /* 0x000000ffff0d7224 */ /* 0x000fe200078e00ff */
[----:B------:R-:W3:Y:S01]  /*6400*/  LDCU.64 UR6, c[0x4][0x88] ;  /* 0x01001100ff0677ac */ /* 0x000ee20008000a00 */
[----:B------:R-:W4:Y:S01]  /*6410*/  LDC.64 R2, c[0x4][R3] ;  /* 0x0100000003027b82 */ /* 0x000f220000000a00 */
[----:B------:R-:W2:Y:S01]  /*6420*/  LDCU.64 UR4, c[0x4][0x8] ;  /* 0x01000100ff0477ac */ /* 0x000ea20008000a00 */
[----:B-1----:R-:W-:Y:S01]  /*6430*/  MOV R5, UR9 ;  /* 0x0000000900057c02 */ /* 0x002fe20008000f00 */
[----:B------:R-:W-:Y:S01]  /*6440*/  IMAD.U32 R4, RZ, RZ, UR8 ;  /* 0x00000008ff047e24 */ /* 0x000fe2000f8e00ff */
[----:B---3--:R-:W-:Y:S01]  /*6450*/  MOV R7, UR7 ;  /* 0x0000000700077c02 */ /* 0x008fe20008000f00 */
[----:B------:R-:W-:Y:S01]  /*6460*/  IMAD.U32 R6, RZ, RZ, UR6 ;  /* 0x00000006ff067e24 */ /* 0x000fe2000f8e00ff */
[----:B--2---:R-:W-:Y:S01]  /*6470*/  MOV R11, UR5 ;  /* 0x00000005000b7c02 */ /* 0x004fe20008000f00 */
[----:B------:R-:W-:Y:S02]  /*6480*/  IMAD.U32 R10, RZ, RZ, UR4 ;  /* 0x00000004ff0a7e24 */ /* 0x000fe4000f8e00ff */
[----:B------:R-:W-:Y:S07]  /*6490*/  LEPC R20, `(.L_x_109) ;  /* 0x000000001014794e */ /* 0x000fee0000000000 */
[----:B----45:R-:W-:Y:S05]  /*64a0*/  CALL.ABS.NOINC R2 ;  /* 0x0000000002007343 */ /* 0x030fea0003c00000 */
.L_x_109:
[----:B------:R-:W-:Y:S01]  /*64b0*/  LOP3.LUT P0, RZ, R88, 0x90, RZ, 0xc0, !PT ;  /* 0x0000009058ff7812 */ /* 0x000fe2000780c0ff */
[----:B------:R-:W-:Y:S11]  /*64c0*/  BSSY.RECONVERGENT B6, `(.L_x_110) ;  /* 0x0000013000067945 */ /* 0x000ff60003800200 */
[----:B------:R-:W-:Y:S01]  /*64d0*/  @!UPT UIADD3 URZ, UPT, UPT, URZ, URZ, URZ ;  /* 0x000000fffffff290 */ /* 0x000fe2000fffe0ff */
[----:B------:R-:W-:Y:S05]  /*64e0*/  @!P0 BRA `(.L_x_111) ;  /* 0x0000000000408947 */ /* 0x000fea0003800000 */
        /* <DEDUP_REMOVED lines=16> */
.L_x_111:
[----:B------:R-:W-:Y:S05]  /*65f0*/  BSYNC.RECONVERGENT B6 ;  /* 0x0000000000067941 */ /* 0x000fea0003800200 */
.L_x_110:
[----:B------:R-:W-:Y:S02]  /*6600*/  ISETP.NE.U32.AND P0, PT, RZ, UR56, PT ;  /* 0x00000038ff007c0c */ /* 0x000fe4000bf05070 */
[C---:B------:R-:W-:Y:S02]  /*6610*/  ISETP.NE.U32.AND P4, PT, R76.reuse, RZ, PT ;  /* 0x000000ff4c00720c */ /* 0x040fe40003f85070 */
[----:B------:R-:W-:Y:S02]  /*6620*/  ISETP.NE.U32.AND P1, PT, R76, RZ, PT ;  /* 0x000000ff4c00720c */ /* 0x000fe40003f25070 */
[----:B------:R-:W-:Y:S02]  /*6630*/  ISETP.NE.AND.EX P0, PT, RZ, UR57, PT, P0 ;  /* 0x00000039ff007c0c */ /* 0x000fe4000bf05300 */
[C---:B------:R-:W-:Y:S02]  /*6640*/  ISETP.NE.AND.EX P4, PT, R77.reuse, RZ, PT, P4 ;  /* 0x000000ff4d00720c */ /* 0x040fe40003f85340 */
[----:B------:R-:W-:Y:S02]  /*6650*/  ISETP.NE.AND.EX P1, PT, R77, RZ, P0, P1 ;  /* 0x000000ff4d00720c */ /* 0x000fe40000725310 */
[----:B------:R-:W-:Y:S02]  /*6660*/  ISETP.NE.U32.AND P5, PT, R72, RZ, PT ;  /* 0x000000ff4800720c */ /* 0x000fe40003fa5070 */
[----:B------:R-:W-:Y:S02]  /*6670*/  ISETP.NE.U32.AND P2, PT, RZ, UR56, PT ;  /* 0x00000038ff007c0c */ /* 0x000fe4000bf45070 */
[----:B------:R-:W-:Y:S02]  /*6680*/  PLOP3.LUT P0, PT, PT, PT, PT, 0x8, 0x80 ;  /* 0x000000000080781c */ /* 0x000fe40003f0e170 */
[----:B------:R-:W-:Y:S02]  /*6690*/  ISETP.NE.AND.EX P5, PT, R73, RZ, PT, P5 ;  /* 0x000000ff4900720c */ /* 0x000fe40003fa5350 */
[----:B------:R-:W-:Y:S03]  /*66a0*/  ISETP.NE.AND.EX P2, PT, RZ, UR57, PT, P2 ;  /* 0x00000039ff007c0c */ /* 0x000fe6000bf45320 */
[----:B------:R-:W-:Y:S01]  /*66b0*/  @!P1 PLOP3.LUT P0, PT, P4, PT, PT, 0x80, 0x8 ;  /* 0x000000000008981c */ /* 0x000fe2000270f070 */
[----:B------:R-:W-:Y:S01]  /*66c0*/  @!UPT UIADD3 URZ, UPT, UPT, URZ, URZ, URZ ;  /* 0x000000fffffff290 */ /* 0x000fe2000fffe0ff */
[----:B------:R-:W-:Y:S11]  /*66d0*/  @!P4 BRA `(.L_x_112) ;  /* 0x000000000030c947 */ /* 0x000ff60003800000 */
[----:B------:R-:W-:Y:S01]  /*66e0*/  ISETP.NE.U32.AND P3, PT, R74, RZ, PT ;  /* 0x000000ff4a00720c */ /* 0x000fe20003f65070 */
[----:B------:R-:W1:Y:S01]  /*66f0*/  LDCU.64 UR4, c[0x0][0x358] ;  /* 0x00006b00ff0477ac */ /* 0x000e620008000a00 */
[----:B------:R-:W-:Y:S02]  /*6700*/  IMAD.MOV.U32 R80, RZ, RZ, 0x1 ;  /* 0x00000001ff507424 */ /* 0x000fe400078e00ff */
[----:B------:R-:W-:Y:S11]  /*6710*/  ISETP.NE.AND.EX P3, PT, R75, RZ, PT, P3 ;  /* 0x000000ff4b00720c */ /* 0x000ff60003f65330 */
[----:B------:R-:W-:Y:S02]  /*6720*/  @!UPT UIADD3 URZ, UPT, UPT, URZ, URZ, URZ ;  /* 0x000000fffffff290 */ /* 0x000fe4000fffe0ff */
[----:B------:R-:W3:Y:S01]  /*6730*/  @P3 LDC.64 R2, c[0x0][0x888] ;  /* 0x00022200ff023b82 */ /* 0x000ee20000000a00 */
[----:B--2---:R-:W-:Y:S04]  /*6740*/  @P3 IMAD R0, R76, UR36, RZ ;  /* 0x000000244c003c24 */ /* 0x004fe8000f8e02ff */
[----:B---3--:R-:W-:Y:S04]  /*6750*/  @P3 IMAD.WIDE R2, R0, 0x4, R2 ;  /* 0x0000000400023825 */ /* 0x008fe800078e0202 */
[----:B------:R-:W-:Y:S01]  /*6760*/  HFMA2 R0, -RZ, RZ, 0, 5.9604644775390625e-08 ;  /* 0x00000001ff007431 */ /* 0x000fe200000001ff */
[----:B-1---5:R1:W5:Y:S04]  /*6770*/  @P3 LDG.E R40, desc[UR4][R2.64] ;  /* 0x0000000402283981 */ /* 0x022368000c1e1900 */
[----:B------:R-:W-:Y:S01]  /*6780*/  @!P3 PRMT R80, R0, 0x7610, R80 ;  /* 0x000076100050b816 */ /* 0x000fe20000000050 */
[----:B-1----:R-:W3:Y:S06]  /*6790*/  @!P3 LDC R40, c[0x0][0x880] ;  /* 0x00022000ff28bb82 */ /* 0x002eec0000000800 */
.L_x_112:
[----:B------:R-:W-:Y:S05]  /*67a0*/  @!P5 BRA `(.L_x_113) ;  /* 0x000000000024d947 */ /* 0x000fea0003800000 */
[----:B------:R-:W-:Y:S01]  /*67b0*/  ISETP.NE.U32.AND P3, PT, R70, RZ, PT ;  /* 0x000000ff4600720c */ /* 0x000fe20003f65070 */
[----:B------:R-:W1:Y:S03]  /*67c0*/  LDCU.64 UR4, c[0x0][0x358] ;  /* 0x00006b00ff0477ac */ /* 0x000e660008000a00 */
[----:B------:R-:W-:Y:S11]  /*67d0*/  ISETP.NE.AND.EX P3, PT, R71, RZ, PT, P3 ;  /* 0x000000ff4700720c */ /* 0x000ff60003f65330 */
[----:B------:R-:W-:Y:S02]  /*67e0*/  @!UPT UIADD3 URZ, UPT, UPT, URZ, URZ, URZ ;  /* 0x000000fffffff290 */ /* 0x000fe4000fffe0ff */
[----:B------:R-:W4:Y:S01]  /*67f0*/  @P3 LDC.64 R2, c[0x0][0x8a8] ;  /* 0x00022a00ff023b82 */ /* 0x000f220000000a00 */
[----:B--2---:R-:W-:Y:S04]  /*6800*/  @P3 IMAD R0, R72, UR36, RZ ;  /* 0x0000002448003c24 */ /* 0x004fe8000f8e02ff */
[----:B----4-:R-:W-:Y:S05]  /*6810*/  @P3 IMAD.WIDE R2, R0, 0x4, R2 ;  /* 0x0000000400023825 */ /* 0x010fea00078e0202 */
[----:B-1---5:R1:W5:Y:S02]  /*6820*/  @P3 LDG.E R38, desc[UR4][R2.64] ;  /* 0x0000000402263981 */ /* 0x022364000c1e1900 */
[----:B-1----:R-:W4:Y:S02]  /*6830*/  @!P3 LDC R38, c[0x0][0x8a0] ;  /* 0x00022800ff26bb82 */ /* 0x002f240000000800 */
.L_x_113:
[----:B---3-5:R-:W-:Y:S01]  /*6840*/  ISETP.NE.AND P3, PT, R40, RZ, PT ;  /* 0x000000ff2800720c */ /* 0x028fe20003f65270 */
[----:B------:R-:W-:Y:S01]  /*6850*/  BSSY B1, `(.L_x_114) ;  /* 0x000003f000017945 */ /* 0x000fe20003800000 */
[----:B------:R-:W-:Y:S01]  /*6860*/  SEL R3, RZ, 0xffffffff, P2 ;  /* 0xffffffffff037807 */ /* 0x000fe20001000000 */
[----:B------:R-:W-:Y:S01]  /*6870*/  IMAD.MOV.U32 R43, RZ, RZ, 0x1 ;  /* 0x00000001ff2b7424 */ /* 0x000fe200078e00ff */
[----:B--2---:R-:W-:Y:S01]  /*6880*/  @!P1 SEL R0, RZ, 0xffffffff, P3 ;  /* 0xffffffffff009807 */ /* 0x004fe20001800000 */
[----:B------:R-:W-:Y:S01]  /*6890*/  IMAD R39, R36, 0x40, R37 ;  /* 0x0000004024277824 */ /* 0x000fe200078e0225 */
[----:B------:R-:W-:Y:S02]  /*68a0*/  LOP3.LUT P2, RZ, R80, 0xff, RZ, 0xc0, !PT ;  /* 0x000000ff50ff7812 */ /* 0x000fe4000784c0ff */
[----:B------:R-:W-:Y:S02]  /*68b0*/  CS2R R50, SRZ ;  /* 0x0000000000327805 */ /* 0x000fe4000001ff00 */
[----:B------:R-:W-:Y:S02]  /*68c0*/  LEA R4, R85, UR44, 0x3 ;  /* 0x0000002c55047c11 */ /* 0x000fe4000f8e18ff */
[----:B------:R-:W-:Y:S02]  /*68d0*/  CS2R R48, SRZ ;  /* 0x0000000000307805 */ /* 0x000fe4000001ff00 */
[----:B------:R-:W-:Y:S02]  /*68e0*/  @P0 SEL R0, R3, R0, !P2 ;  /* 0x0000000003000207 */ /* 0x000fe40005000000 */
[----:B------:R-:W-:Y:S02]  /*68f0*/  CS2R R46, SRZ ;  /* 0x00000000002e7805 */ /* 0x000fe4000001ff00 */
[----:B------:R-:W-:Y:S02]  /*6900*/  LEA R82, R36, UR44, 0x3 ;  /* 0x0000002c24527c11 */ /* 0x000fe4000f8e18ff */
[----:B------:R-:W-:Y:S02]  /*6910*/  CS2R R44, SRZ ;  /* 0x00000000002c7805 */ /* 0x000fe4000001ff00 */
[----:B------:R-:W-:Y:S02]  /*6920*/  @!P1 LOP3.LUT R0, R0, 0x1, RZ, 0xc0, !PT ;  /* 0x0000000100009812 */ /* 0x000fe400078ec0ff */
[----:B------:R-:W-:Y:S02]  /*6930*/  SHF.L.U32 R5, R87, 0x1f, RZ ;  /* 0x0000001f57057819 */ /* 0x000fe400000006ff */
[----:B------:R-:W-:Y:S04]  /*6940*/  ISETP.NE.U32.OR P6, PT, R0, 0x1, P1 ;  /* 0x000000010000780c */ /* 0x000fe80000fc5470 */
[----:B------:R-:W-:Y:S09]  /*6950*/  P2R R2, PR, RZ, 0x40 ;  /* 0x00000040ff027803 */ /* 0x000ff20000000000 */
[----:B------:R-:W-:Y:S04]  /*6960*/  @P6 SHF.L.U32 R0, R84, 0x1f, RZ ;  /* 0x0000001f54006819 */ /* 0x000fe800000006ff */
[----:B------:R1:W2:Y:S01]  /*6970*/  @P6 SYNCS.PHASECHK.TRANS64.TRYWAIT P1, [R4+URZ+0xd0], R0 ;  /* 0x0000d000040065a7 */ /* 0x0002a200080211ff */
[----:B------:R3:W3:Y:S01]  /*6980*/  SYNCS.PHASECHK.TRANS64.TRYWAIT P0, [R82+URZ+0x120], R5 ;  /* 0x00012005520075a7 */ /* 0x0006e200080011ff */
[----:B-1----:R-:W-:Y:S04]  /*6990*/  SEL R0, RZ, 0xffffffff, P3 ;  /* 0xffffffffff007807 */ /* 0x002fe80001800000 */
[----:B------:R-:W-:Y:S04]  /*69a0*/  @P4 SEL R0, R3, R0, !P2 ;  /* 0x0000000003004207 */ /* 0x000fe80005000000 */
[----:B------:R-:W-:Y:S04]  /*69b0*/  LOP3.LUT R0, R0, 0x1, RZ, 0xc0, !PT ;  /* 0x0000000100007812 */ /* 0x000fe800078ec0ff */
[----:B------:R-:W-:Y:S04]  /*69c0*/  ISETP.NE.U32.AND P5, PT, R0, 0x1, PT ;  /* 0x000000010000780c */ /* 0x000fe80003fa5070 */
[----:B------:R-:W-:Y:S02]  /*69d0*/  P2R R56, PR, RZ, 0x20 ;  /* 0x00000020ff387803 */ /* 0x000fe40000000000 */
[----:B--2---:R-:W-:Y:S01]  /*69e0*/  @P6 SEL R43, RZ, 0x1, !P1 ;  /* 0x00000001ff2b6807 */ /* 0x004fe20004800000 */
[----:B---3--:R-:W-:Y:S06]  /*69f0*/  @!P6 BRA `(.L_x_115) ;  /* 0x000000000090e947 */ /* 0x008fec0003800000 */
[----:B------:R-:W-:Y:S01]  /*6a00*/  @P5 IMAD R6, R85, 0x1000, R78 ;  /* 0x0000100055065824 */ /* 0x000fe200078e024e */
[----:B------:R-:W-:Y:S01]  /*6a10*/  LOP3.LUT P6, RZ, R79, 0x80, RZ, 0xc0, !PT ;  /* 0x000000804fff7812 */ /* 0x000fe200078cc0ff */
[----:B------:R-:W-:Y:S01]  /*6a20*/  BSSY B0, `(.L_x_116) ;  /* 0x000000f000007945 */ /* 0x000fe20003800000 */
[----:B------:R-:W-:Y:S01]  /*6a30*/  ISETP.NE.AND P2, PT, R43, RZ, PT ;  /* 0x000000ff2b00720c */ /* 0x000fe20003f45270 */
[----:B------:R-:W-:Y:S01]  /*6a40*/  @P5 VIADD R0, R6, UR44 ;  /* 0x0000002c06005c36 */ /* 0x000fe20008000000 */
[----:B------:R-:W-:Y:S02]  /*6a50*/  PLOP3.LUT P1, PT, PT, PT, PT, 0x8, 0x80 ;  /* 0x000000000080781c */ /* 0x000fe40003f2e170 */
[----:B------:R-:W-:Y:S02]  /*6a60*/  CS2R R46, SRZ ;  /* 0x00000000002e7805 */ /* 0x000fe4000001ff00 */
[----:B------:R-:W-:Y:S01]  /*6a70*/  @P5 PLOP3.LUT P1, PT, P6, PT, PT, 0x80, 0x8 ;  /* 0x000000000008581c */ /* 0x000fe2000372f070 */
[C---:B------:R-:W-:Y:S01]  /*6a80*/  @P5 VIADD R3, R0.reuse, 0x10 ;  /* 0x0000001000035836 */ /* 0x040fe20000000000 */
[----:B------:R-:W-:Y:S02]  /*6a90*/  CS2R R44, SRZ ;  /* 0x00000000002c7805 */ /* 0x000fe4000001ff00 */
[----:B------:R-:W-:Y:S02]  /*6aa0*/  CS2R R50, SRZ ;  /* 0x0000000000327805 */ /* 0x000fe4000001ff00 */
[----:B------:R-:W-:Y:S07]  /*6ab0*/  CS2R R48, SRZ ;  /* 0x0000000000307805 */ /* 0x000fee000001ff00 */
[----:B------:R-:W-:Y:S01]  /*6ac0*/  @P1 VIADD R3, R0, 0xfffffff0 ;  /* 0xfffffff000031836 */ /* 0x000fe20000000000 */
[----:B------:R-:W-:Y:S06]  /*6ad0*/  @P2 BRA `(.L_x_117) ;  /* 0x00000000000c2947 */ /* 0x000fec0003800000 */
[----:B------:R-:W-:Y:S04]  /*6ae0*/  SHF.L.U32 R0, R84, 0x1f, RZ ;  /* 0x0000001f54007819 */ /* 0x000fe800000006ff */
[----:B------:R-:W1:Y:S02]  /*6af0*/  SYNCS.PHASECHK.TRANS64.TRYWAIT P1, [R4+URZ+0xd0], R0 ;  /* 0x0000d000040075a7 */ /* 0x000e6400080211ff */
[----:B-1----:R-:W-:Y:S05]  /*6b00*/  @!P1 BRA `(.L_x_118) ;  /* 0x0000002800609947 */ /* 0x002fea0003800000 */
.L_x_117:
[----:B------:R-:W-:Y:S05]  /*6b10*/  BSYNC B0 ;  /* 0x0000000000007941 */ /* 0x000fea0003800000 */
.L_x_116:
[----:B------:R-:W-:Y:S01]  /*6b20*/  ISETP.NE.AND P1, PT, R56, RZ, PT ;  /* 0x000000ff3800720c */ /* 0x000fe20003f25270 */
[----:B-1----:R-:W-:Y:S02]  /*6b30*/  VIADD R4, R4, 0xe0 ;  /* 0x000000e004047836 */ /* 0x002fe40000000000 */
[----:B------:R-:W-:Y:S02]  /*6b40*/  IMAD.U32 R0, RZ, RZ, UR46 ;  /* 0x0000002eff007e24 */ /* 0x000fe4000f8e00ff */
[----:B------:R-:W-:Y:S03]  /*6b50*/  VIADD R85, R85, 0x1 ;  /* 0x0000000155557836 */ /* 0x000fe60000000000 */
[----:B------:R-:W-:Y:S05]  /*6b60*/  PRMT R0, R0, 0x654, R4 ;  /* 0x0000065400007816 */ /* 0x000fea0000000004 */
[----:B------:R1:W2:Y:S04]  /*6b70*/  @P1 LDS.128 R44, [R6+UR44+0x200] ;  /* 0x0002002c062c1984 */ /* 0x0002a80008000c00 */
[----:B------:R1:W3:Y:S01]  /*6b80*/  @P1 LDS.128 R48, [R3+0x200] ;  /* 0x0002000003301984 */ /* 0x0002e20000000c00 */
[C---:B------:R-:W-:Y:S01]  /*6b90*/  ISETP.NE.AND P1, PT, R85.reuse, 0x2, PT ;  /* 0x000000025500780c */ /* 0x040fe20003f25270 */
[----:B------:R-:W-:Y:S01]  /*6ba0*/  @!PT LDS RZ, [RZ] ;  /* 0x00000000fffff984 */ /* 0x000fe20000000800 */
[----:B------:R-:W-:Y:S01]  /*6bb0*/  @!PT LDS RZ, [RZ] ;  /* 0x00000000fffff984 */ /* 0x000fe20000000800 */
[----:B------:R-:W-:Y:S01]  /*6bc0*/  @!PT LDS RZ, [RZ] ;  /* 0x00000000fffff984 */ /* 0x000fe20000000800 */
[----:B------:R-:W-:Y:S01]  /*6bd0*/  @!PT LDS RZ, [RZ] ;  /* 0x00000000fffff984 */ /* 0x000fe20000000800 */
[----:B------:R5:W-:Y:S06]  /*6be0*/  MEMBAR.ALL.CTA ;  /* 0x0000000000007992 */ /* 0x000bec0000008000 */
[----:B-----5:R-:W5:Y:S01]  /*6bf0*/  FENCE.VIEW.ASYNC.S ;  /* 0x00000000000073c6 */ /* 0x020f620000000000 */
[----:B------:R-:W-:Y:S01]  /*6c00*/  SEL R85, R85, RZ, P1 ;  /* 0x000000ff55557207 */ /* 0x000fe20000800000 */
[----:B-----5:R5:W-:Y:S02]  /*6c10*/  SYNCS.ARRIVE.TRANS64.RED.A1T0 RZ, [R0+URZ], RZ ;  /* 0x000000ff00ff79a7 */ /* 0x020be400081004ff */
[----:B-----5:R-:W-:Y:S04]  /*6c20*/  SEL R0, RZ, 0x1, P1 ;  /* 0x00000001ff007807 */ /* 0x020fe80000800000 */
[----:B-12---:R-:W-:Y:S02]  /*6c30*/  LOP3.LUT R84, R84, R0, RZ, 0x3c, !PT ;  /* 0x0000000054547212 */ /* 0x006fe400078e3cff */
.L_x_115:
[----:B------:R-:W-:Y:S05]  /*6c40*/  BSYNC B1 ;  /* 0x0000000000017941 */ /* 0x000fea0003800000 */
.L_x_114:
[----:B------:R-:W-:Y:S04]  /*6c50*/  SHF.R.U32.HI R0, RZ, 0x15, R39 ;  /* 0x00000015ff007819 */ /* 0x000fe80000011627 */
[----:B------:R-:W-:Y:S01]  /*6c60*/  LOP3.LUT P1, RZ, R0, 0x3, R81, 0x48, !PT ;  /* 0x0000000300ff7812 */ /* 0x000fe20007824851 */
[----:B------:R-:W-:Y:S01]  /*6c70*/  @!UPT UIADD3 URZ, UPT, UPT, URZ, URZ, URZ ;  /* 0x000000fffffff290 */ /* 0x000fe2000fffe0ff */
[----:B------:R-:W-:Y:S11]  /*6c80*/  @P0 BRA `(.L_x_119) ;  /* 0x0000000000080947 */ /* 0x000ff60003800000 */
[----:B------:R-:W1:Y:S02]  /*6c90*/  SYNCS.PHASECHK.TRANS64.TRYWAIT P0, [R82+URZ+0x120], R5 ;  /* 0x00012005520075a7 */ /* 0x000e6400080011ff */
[----:B-1----:R-:W-:Y:S05]  /*6ca0*/  @!P0 BRA `(.L_x_120) ;  /* 0x00000028000c8947 */ /* 0x002fea0003800000 */
.L_x_119:
[----:B------:R-:W-:Y:S05]  /*6cb0*/  @!P1 BRA `(.L_x_121) ;  /* 0x0000000000409947 */ /* 0x000fea0003800000 */
[----:B------:R-:W1:Y:S01]  /*6cc0*/  LDCU.64 UR8, c[0x4][0x70] ;  /* 0x01000e00ff0877ac */ /* 0x000e620008000a00 */
[----:B------:R-:W-:Y:S01]  /*6cd0*/  MOV R15, 0x0 ;  /* 0x00000000000f7802 */ /* 0x000fe20000000f00 */
[----:B------:R-:W-:Y:S02]  /*6ce0*/  HFMA2 R12, -RZ, RZ, 0, 5.9604644775390625e-08 ;  /* 0x00000001ff0c7431 */ /* 0x000fe400000001ff */
[----:B------:R-:W-:Y:S02]  /*6cf0*/  IMAD.MOV.U32 R8, RZ, RZ, 0x192 ;  /* 0x00000192ff087424 */ /* 0x000fe400078e00ff */
[----:B------:R-:W-:Y:S01]  /*6d00*/  IMAD.MOV.U32 R13, RZ, RZ, RZ ;  /* 0x000000ffff0d7224 */ /* 0x000fe200078e00ff */
[----:B------:R-:W2:Y:S01]  /*6d10*/  LDCU.64 UR6, c[0x4][0x78] ;  /* 0x01000f00ff0677ac */ /* 0x000ea20008000a00 */
[----:B------:R-:W3:Y:S01]  /*6d20*/  LDC.64 R14, c[0x4][R15] ;  /* 0x010000000f0e7b82 */ /* 0x000ee20000000a00 */
[----:B------:R-:W5:Y:S01]  /*6d30*/  LDCU.64 UR4, c[0x4][0x10] ;  /* 0x01000200ff0477ac */ /* 0x000f620008000a00 */
[----:B-1----:R-:W-:Y:S01]  /*6d40*/  MOV R5, UR9 ;  /* 0x0000000900057c02 */ /* 0x002fe20008000f00 */
[----:B------:R-:W-:Y:S01]  /*6d50*/  IMAD.U32 R4, RZ, RZ, UR8 ;  /* 0x00000008ff047e24 */ /* 0x000fe2000f8e00ff */
[----:B--2---:R-:W-:Y:S01]  /*6d60*/  MOV R7, UR7 ;  /* 0x0000000700077c02 */ /* 0x004fe20008000f00 */
[----:B------:R-:W-:Y:S01]  /*6d70*/  IMAD.U32 R6, RZ, RZ, UR6 ;  /* 0x00000006ff067e24 */ /* 0x000fe2000f8e00ff */
[----:B-----5:R-:W-:Y:S01]  /*6d80*/  MOV R11, UR5 ;  /* 0x00000005000b7c02 */ /* 0x020fe20008000f00 */
[----:B------:R-:W-:Y:S02]  /*6d90*/  IMAD.U32 R10, RZ, RZ, UR4 ;  /* 0x00000004ff0a7e24 */ /* 0x000fe4000f8e00ff */
[----:B------:R-:W-:Y:S07]  /*6da0*/  LEPC R20, `(.L_x_121) ;  /* 0x000000001014794e */ /* 0x000fee0000000000 */
[----:B---34-:R-:W-:Y:S05]  /*6db0*/  CALL.ABS.NOINC R14 ;  /* 0x000000000e007343 */ /* 0x018fea0003c00000 */
.L_x_121:
[----:B------:R-:W-:Y:S01]  /*6dc0*/  IMAD.U32 R42, R45, 0x10000, RZ ;  /* 0x000100002d2a7824 */ /* 0x000fe200078e00ff */
[----:B------:R-:W-:Y:S01]  /*6dd0*/  ISETP.NE.AND P6, PT, R2, RZ, PT ;  /* 0x000000ff0200720c */ /* 0x000fe20003fc5270 */
[----:B------:R-:W-:Y:S05]  /*6de0*/  WARPSYNC.ALL ;  /* 0x0000000000007948 */ /* 0x000fea0003800000 */
[----:B------:R-:W-:Y:S01]  /*6df0*/  R2UR UR4, R39 ;  /* 0x00000000270472ca */ /* 0x000fe200000e0000 */
[----:B------:R-:W-:Y:S01]  /*6e00*/  BSSY.RECONVERGENT B0, `(.L_x_122) ;  /* 0x00000a4000007945 */ /* 0x000fe20003800200 */
[C---:B------:R-:W-:Y:S02]  /*6e10*/  SHF.L.U32 R2, R44.reuse, 0x10, RZ ;  /* 0x000000102c027819 */ /* 0x040fe400000006ff */
[C---:B------:R-:W-:Y:S02]  /*6e20*/  PRMT R3, R44.reuse, 0x8880, RZ ;  /* 0x000088802c037816 */ /* 0x040fe400000000ff */
[----:B------:R-:W-:Y:S02]  /*6e30*/  SHF.L.U32 R41, R44, 0x8, RZ ;  /* 0x000000082c297819 */ /* 0x000fe400000006ff */
[----:B------:R-:W-:Y:S02]  /*6e40*/  LOP3.LUT P5, RZ, R79, 0x80, RZ, 0xc0, !PT ;  /* 0x000000804fff7812 */ /* 0x000fe400078ac0ff */
[----:B------:R-:W-:Y:S03]  /*6e50*/  ISETP.NE.AND P0, PT, R89, RZ, PT ;  /* 0x000000ff5900720c */ /* 0x000fe60003f05270 */
[----:B-1----:R-:W4:Y:S02]  /*6e60*/  LDTM.x32 R4, tmem[UR4] ;  /* 0x00000004000479ee */ /* 0x002f2400082c0000 */
[C---:B----4-:R-:W-:Y:S01]  /*6e70*/  IMAD R0, R38.reuse, R4, RZ ;  /* 0x0000000426007224 */ /* 0x050fe200078e02ff */
[----:B------:R-:W-:Y:S01]  /*6e80*/  SHF.R.S32.HI R4, RZ, 0x18, R2 ;  /* 0x00000018ff047819 */ /* 0x000fe20000011402 */
[C---:B------:R-:W-:Y:S01]  /*6e90*/  IMAD R2, R38.reuse, R5, RZ ;  /* 0x0000000526027224 */ /* 0x040fe200078e02ff */
[----:B------:R-:W-:Y:S01]  /*6ea0*/  SHF.R.S32.HI R5, RZ, 0x18, R41 ;  /* 0x00000018ff057819 */ /* 0x000fe20000011429 */
[----:B------:R-:W-:Y:S01]  /*6eb0*/  IMAD R0, R3, R40, R0 ;  /* 0x0000002803007224 */ /* 0x000fe200078e0200 */
[----:B------:R-:W-:Y:S01]  /*6ec0*/  PRMT R41, R45, 0x8880, RZ ;  /* 0x000088802d297816 */ /* 0x000fe200000000ff */
[----:B------:R-:W-:Y:S02]  /*6ed0*/  IMAD R3, R38, R6, RZ ;  /* 0x0000000626037224 */ /* 0x000fe400078e02ff */
[-C--:B------:R-:W-:Y:S01]  /*6ee0*/  IMAD R2, R4, R40.reuse, R2 ;  /* 0x0000002804027224 */ /* 0x080fe200078e0202 */
[----:B------:R-:W-:Y:S01]  /*6ef0*/  SHF.R.S32.HI R4, RZ, 0x18, R44 ;  /* 0x00000018ff047819 */ /* 0x000fe2000001142c */
[C---:B------:R-:W-:Y:S02]  /*6f00*/  IMAD R7, R38.reuse, R7, RZ ;  /* 0x0000000726077224 */ /* 0x040fe400078e02ff */
[-C--:B------:R-:W-:Y:S02]  /*6f10*/  IMAD R3, R5, R40.reuse, R3 ;  /* 0x0000002805037224 */ /* 0x080fe400078e0203 */
[----:B------:R-:W-:Y:S02]  /*6f20*/  IMAD R5, R38, R9, RZ ;  /* 0x0000000926057224 */ /* 0x000fe400078e02ff */
[----:B------:R-:W-:Y:S02]  /*6f30*/  IMAD R7, R4, R40, R7 ;  /* 0x0000002804077224 */ /* 0x000fe400078e0207 */
[C---:B------:R-:W-:Y:S02]  /*6f40*/  IMAD R9, R38.reuse, R13, RZ ;  /* 0x0000000d26097224 */ /* 0x040fe400078e02ff */
[C---:B------:R-:W-:Y:S01]  /*6f50*/  IMAD R4, R38.reuse, R8, RZ ;  /* 0x0000000826047224 */ /* 0x040fe200078e02ff */
[----:B------:R-:W-:Y:S01]  /*6f60*/  I2IP.S8.S32.SAT R52, R7, R3, RZ ;  /* 0x0000000307347239 */ /* 0x000fe200000014ff */
[C---:B------:R-:W-:Y:S01]  /*6f70*/  IMAD R13, R38.reuse, R17, RZ ;  /* 0x00000011260d7224 */ /* 0x040fe200078e02ff */
[----:B------:R-:W-:Y:S01]  /*6f80*/  SHF.R.S32.HI R7, RZ, 0x18, R45 ;  /* 0x00000018ff077819 */ /* 0x000fe2000001142d */
[----:B------:R-:W-:Y:S01]  /*6f90*/  IMAD R8, R38, R12, RZ ;  /* 0x0000000c26087224 */ /* 0x000fe200078e02ff */
[----:B------:R-:W-:Y:S01]  /*6fa0*/  I2IP.S8.S32.SAT R52, R2, R0, R52 ;  /* 0x0000000002347239 */ /* 0x000fe20000001434 */
[----:B------:R-:W-:Y:S01]  /*6fb0*/  IMAD R17, R38, R21, RZ ;  /* 0x0000001526117224 */ /* 0x000fe200078e02ff */
[----:B------:R-:W-:Y:S01]  /*6fc0*/  SHF.L.U32 R0, R46, 0x8, RZ ;  /* 0x000000082e007819 */ /* 0x000fe200000006ff */
[C---:B------:R-:W-:Y:S01]  /*6fd0*/  IMAD R12, R38.reuse, R16, RZ ;  /* 0x00000010260c7224 */ /* 0x040fe200078e02ff */
[----:B------:R-:W-:Y:S01]  /*6fe0*/  SHF.R.S32.HI R2, RZ, 0x18, R46 ;  /* 0x00000018ff027819 */ /* 0x000fe2000001142e */
[C---:B------:R-:W-:Y:S01]  /*6ff0*/  IMAD R21, R38.reuse, R25, RZ ;  /* 0x0000001926157224 */ /* 0x040fe200078e02ff */
[----:B------:R-:W-:Y:S01]  /*7000*/  SHF.R.S32.HI R0, RZ, 0x18, R0 ;  /* 0x00000018ff007819 */ /* 0x000fe20000011400 */
[C---:B------:R-:W-:Y:S02]  /*7010*/  IMAD R16, R38.reuse, R20, RZ ;  /* 0x0000001426107224 */ /* 0x040fe400078e02ff */
[C---:B------:R-:W-:Y:S02]  /*7020*/  IMAD R25, R38.reuse, R29, RZ ;  /* 0x0000001d26197224 */ /* 0x040fe400078e02ff */
[C---:B------:R-:W-:Y:S02]  /*7030*/  IMAD R20, R38.reuse, R24, RZ ;  /* 0x0000001826147224 */ /* 0x040fe400078e02ff */
[C---:B------:R-:W-:Y:S01]  /*7040*/  IMAD R29, R38.reuse, R33, RZ ;  /* 0x00000021261d7224 */ /* 0x040fe200078e02ff */
[----:B------:R-:W-:Y:S01]  /*7050*/  SHF.L.U32 R33, R45, 0x8, RZ ;  /* 0x000000082d217819 */ /* 0x000fe200000006ff */
[C---:B------:R-:W-:Y:S02]  /*7060*/  IMAD R24, R38.reuse, R28, RZ ;  /* 0x0000001c26187224 */ /* 0x040fe400078e02ff */
[C---:B------:R-:W-:Y:S01]  /*7070*/  IMAD R28, R38.reuse, R32, RZ ;  /* 0x00000020261c7224 */ /* 0x040fe200078e02ff */
[----:B------:R-:W-:Y:S01]  /*7080*/  SHF.R.S32.HI R32, RZ, 0x18, R42 ;  /* 0x00000018ff207819 */ /* 0x000fe2000001142a */
[----:B------:R-:W-:Y:S01]  /*7090*/  IMAD R4, R41, R40, R4 ;  /* 0x0000002829047224 */ /* 0x000fe200078e0204 */
[----:B------:R-:W-:Y:S01]  /*70a0*/  SHF.R.S32.HI R3, RZ, 0x18, R33 ;  /* 0x00000018ff037819 */ /* 0x000fe20000011421 */
[----:B------:R-:W-:Y:S01]  /*70b0*/  IMAD R6, R38, R10, RZ ;  /* 0x0000000a26067224 */ /* 0x000fe200078e02ff */
[----:B------:R-:W-:Y:S01]  /*70c0*/  PRMT R33, R46, 0x8880, RZ ;  /* 0x000088802e217816 */ /* 0x000fe200000000ff */
[-C--:B------:R-:W-:Y:S01]  /*70d0*/  IMAD R5, R32, R40.reuse, R5 ;  /* 0x0000002820057224 */ /* 0x080fe200078e0205 */
[----:B------:R-:W-:Y:S01]  /*70e0*/  SHF.L.U32 R32, R46, 0x10, RZ ;  /* 0x000000102e207819 */ /* 0x000fe200000006ff */
[C---:B------:R-:W-:Y:S02]  /*70f0*/  IMAD R11, R38.reuse, R11, RZ ;  /* 0x0000000b260b7224 */ /* 0x040fe400078e02ff */
[-C--:B------:R-:W-:Y:S02]  /*7100*/  IMAD R6, R3, R40.reuse, R6 ;  /* 0x0000002803067224 */ /* 0x080fe400078e0206 */
[----:B------:R-:W-:Y:S01]  /*7110*/  IMAD R11, R7, R40, R11 ;  /* 0x00000028070b7224 */ /* 0x000fe200078e020b */
[----:B------:R-:W-:Y:S01]  /*7120*/  SHF.R.S32.HI R7, RZ, 0x18, R32 ;  /* 0x00000018ff077819 */ /* 0x000fe20000011420 */
[----:B------:R-:W-:Y:S02]  /*7130*/  IMAD.MOV.U32 R3, RZ, RZ, R33 ;  /* 0x000000ffff037224 */ /* 0x000fe400078e0021 */
[----:B------:R-:W-:Y:S01]  /*7140*/  IMAD R10, R38, R14, RZ ;  /* 0x0000000e260a7224 */ /* 0x000fe200078e02ff */
[----:B------:R-:W-:Y:S01]  /*7150*/  I2IP.S8.S32.SAT R11, R11, R6, RZ ;  /* 0x000000060b0b7239 */ /* 0x000fe200000014ff */
[-C--:B------:R-:W-:Y:S01]  /*7160*/  IMAD R8, R3, R40.reuse, R8 ;  /* 0x0000002803087224 */ /* 0x080fe200078e0208 */
[----:B------:R-:W-:Y:S01]  /*7170*/  SHF.L.U32 R3, R47, 0x10, RZ ;  /* 0x000000102f037819 */ /* 0x000fe200000006ff */
[-C--:B------:R-:W-:Y:S01]  /*7180*/  IMAD R9, R7, R40.reuse, R9 ;  /* 0x0000002807097224 */ /* 0x080fe200078e0209 */
[C---:B------:R-:W-:Y:S01]  /*7190*/  PRMT R7, R47.reuse, 0x8880, RZ ;  /* 0x000088802f077816 */ /* 0x040fe200000000ff */
[----:B------:R-:W-:Y:S01]  /*71a0*/  IMAD R10, R0, R40, R10 ;  /* 0x00000028000a7224 */ /* 0x000fe200078e020a */
[----:B------:R-:W-:Y:S01]  /*71b0*/  SHF.R.S32.HI R3, RZ, 0x18, R3 ;  /* 0x00000018ff037819 */ /* 0x000fe20000011403 */
[----:B------:R-:W-:Y:S01]  /*71c0*/  IMAD R15, R38, R15, RZ ;  /* 0x0000000f260f7224 */ /* 0x000fe200078e02ff */
[----:B------:R-:W-:Y:S01]  /*71d0*/  MOV R0, R7 ;  /* 0x0000000700007202 */ /* 0x000fe20000000f00 */
[----:B------:R-:W-:Y:S01]  /*71e0*/  IMAD.SHL.U32 R6, R47, 0x100, RZ ;  /* 0x000001002f067824 */ /* 0x000fe200078e00ff */
[----:B------:R-:W-:Y:S01]  /*71f0*/  I2IP.S8.S32.SAT R53, R5, R4, R11 ;  /* 0x0000000405357239 */ /* 0x000fe2000000140b */
[-C--:B------:R-:W-:Y:S01]  /*7200*/  IMAD R15, R2, R40.reuse, R15 ;  /* 0x00000028020f7224 */ /* 0x080fe200078e020f */
[----:B------:R-:W-:Y:S01]  /*7210*/  SHF.R.S32.HI R2, RZ, 0x18, R47 ;  /* 0x00000018ff027819 */ /* 0x000fe2000001142f */
[----:B------:R-:W-:Y:S01]  /*7220*/  IMAD R12, R0, R40, R12 ;  /* 0x00000028000c7224 */ /* 0x000fe200078e020c */
[----:B------:R-:W-:Y:S01]  /*7230*/  SHF.R.S32.HI R6, RZ, 0x18, R6 ;  /* 0x00000018ff067819 */ /* 0x000fe20000011406 */
[----:B------:R-:W-:Y:S01]  /*7240*/  IMAD R14, R38, R18, RZ ;  /* 0x00000012260e7224 */ /* 0x000fe200078e02ff */
[----:B---3--:R-:W-:Y:S01]  /*7250*/  PRMT R0, R48, 0x8880, RZ ;  /* 0x0000888030007816 */ /* 0x008fe200000000ff */
[-C--:B------:R-:W-:Y:S01]  /*7260*/  IMAD R13, R3, R40.reuse, R13 ;  /* 0x00000028030d7224 */ /* 0x080fe200078e020d */
[C---:B------:R-:W-:Y:S01]  /*7270*/  SHF.L.U32 R4, R49.reuse, 0x10, RZ ;  /* 0x0000001031047819 */ /* 0x040fe200000006ff */
[----:B------:R-:W-:Y:S01]  /*7280*/  IMAD R19, R38, R19, RZ ;  /* 0x0000001326137224 */ /* 0x000fe200078e02ff */
[C---:B------:R-:W-:Y:S01]  /*7290*/  PRMT R3, R49.reuse, 0x8880, RZ ;  /* 0x0000888031037816 */ /* 0x040fe200000000ff */
[-C--:B------:R-:W-:Y:S01]  /*72a0*/  IMAD R14, R6, R40.reuse, R14 ;  /* 0x00000028060e7224 */ /* 0x080fe200078e020e */
[----:B------:R-:W-:Y:S01]  /*72b0*/  SHF.L.U32 R5, R49, 0x8, RZ ;  /* 0x0000000831057819 */ /* 0x000fe200000006ff */
[-C--:B------:R-:W-:Y:S01]  /*72c0*/  IMAD R19, R2, R40.reuse, R19 ;  /* 0x0000002802137224 */ /* 0x080fe200078e0213 */
[----:B------:R-:W-:Y:S01]  /*72d0*/  SHF.L.U32 R2, R48, 0x10, RZ ;  /* 0x0000001030027819 */ /* 0x000fe200000006ff */
[----:B------:R-:W-:Y:S01]  /*72e0*/  IMAD R16, R0, R40, R16 ;  /* 0x0000002800107224 */ /* 0x000fe200078e0210 */
[----:B------:R-:W-:Y:S01]  /*72f0*/  SHF.R.S32.HI R4, RZ, 0x18, R4 ;  /* 0x00000018ff047819 */ /* 0x000fe20000011404 */
[----:B------:R-:W-:Y:S01]  /*7300*/  IMAD.SHL.U32 R0, R48, 0x100, RZ ;  /* 0x0000010030007824 */ /* 0x000fe200078e00ff */
[----:B------:R-:W-:Y:S01]  /*7310*/  SHF.R.S32.HI R2, RZ, 0x18, R2 ;  /* 0x00000018ff027819 */ /* 0x000fe20000011402 */
[C---:B------:R-:W-:Y:S01]  /*7320*/  IMAD R18, R38.reuse, R22, RZ ;  /* 0x0000001626127224 */ /* 0x040fe200078e02ff */
[----:B------:R-:W-:Y:S01]  /*7330*/  I2IP.S8.S32.SAT R10, R15, R10, RZ ;  /* 0x0000000a0f0a7239 */ /* 0x000fe200000014ff */
[----:B------:R-:W-:Y:S01]  /*7340*/  IMAD R23, R38, R23, RZ ;  /* 0x0000001726177224 */ /* 0x000fe200078e02ff */
[----:B------:R-:W-:Y:S01]  /*7350*/  SHF.R.S32.HI R0, RZ, 0x18, R0 ;  /* 0x00000018ff007819 */ /* 0x000fe20000011400 */
[----:B------:R-:W-:Y:S01]  /*7360*/  IMAD R17, R2, R40, R17 ;  /* 0x0000002802117224 */ /* 0x000fe200078e0211 */
[----:B------:R-:W-:Y:S01]  /*7370*/  SHF.R.S32.HI R2, RZ, 0x18, R48 ;  /* 0x00000018ff027819 */ /* 0x000fe20000011430 */
[----:B------:R-:W-:Y:S01]  /*7380*/  IMAD R22, R38, R26, RZ ;  /* 0x0000001a26167224 */ /* 0x000fe200078e02ff */
[----:B------:R-:W-:Y:S01]  /*7390*/  I2IP.S8.S32.SAT R14, R19, R14, RZ ;  /* 0x0000000e130e7239 */ /* 0x000fe200000014ff */
[-C--:B------:R-:W-:Y:S01]  /*73a0*/  IMAD R18, R0, R40.reuse, R18 ;  /* 0x0000002800127224 */ /* 0x080fe200078e0212 */
[----:B------:R-:W-:Y:S01]  /*73b0*/  SHF.R.S32.HI R0, RZ, 0x18, R5 ;  /* 0x00000018ff007819 */ /* 0x000fe20000011405 */
[-C--:B------:R-:W-:Y:S01]  /*73c0*/  IMAD R23, R2, R40.reuse, R23 ;  /* 0x0000002802177224 */ /* 0x080fe200078e0217 */
[----:B------:R-:W-:Y:S01]  /*73d0*/  SHF.R.S32.HI R2, RZ, 0x18, R49 ;  /* 0x00000018ff027819 */ /* 0x000fe20000011431 */
[-C--:B------:R-:W-:Y:S01]  /*73e0*/  IMAD R20, R3, R40.reuse, R20 ;  /* 0x0000002803147224 */ /* 0x080fe200078e0214 */
[----:B------:R-:W-:Y:S01]  /*73f0*/  SHF.L.U32 R3, R50, 0x8, RZ ;  /* 0x0000000832037819 */ /* 0x000fe200000006ff */
[----:B------:R-:W-:Y:S01]  /*7400*/  IMAD R21, R4, R40, R21 ;  /* 0x0000002804157224 */ /* 0x000fe200078e0215 */
[----:B------:R-:W-:Y:S01]  /*7410*/  SHF.R.S32.HI R5, RZ, 0x18, R51 ;  /* 0x00000018ff057819 */ /* 0x000fe20000011433 */
[----:B------:R-:W-:Y:S01]  /*7420*/  IMAD R27, R38, R27, RZ ;  /* 0x0000001b261b7224 */ /* 0x000fe200078e02ff */
[----:B------:R-:W-:Y:S01]  /*7430*/  SHF.R.S32.HI R3, RZ, 0x18, R3 ;  /* 0x00000018ff037819 */ /* 0x000fe20000011403 */
[----:B------:R-:W-:Y:S01]  /*7440*/  IMAD.U32 R4, R50, 0x10000, RZ ;  /* 0x0001000032047824 */ /* 0x000fe200078e00ff */
[----:B------:R-:W-:Y:S01]  /*7450*/  I2IP.S8.S32.SAT R18, R23, R18, RZ ;  /* 0x0000001217127239 */ /* 0x000fe200000014ff */
[-C--:B------:R-:W-:Y:S01]  /*7460*/  IMAD R22, R0, R40.reuse, R22 ;  /* 0x0000002800167224 */ /* 0x080fe200078e0216 */
[----:B------:R-:W-:Y:S01]  /*7470*/  PRMT R0, R50, 0x8880, RZ ;  /* 0x0000888032007816 */ /* 0x000fe200000000ff */
[----:B------:R-:W-:Y:S01]  /*7480*/  IMAD R27, R2, R40, R27 ;  /* 0x00000028021b7224 */ /* 0x000fe200078e021b */
[----:B------:R-:W-:Y:S01]  /*7490*/  SHF.R.S32.HI R2, RZ, 0x18, R4 ;  /* 0x00000018ff027819 */ /* 0x000fe20000011404 */
[----:B------:R-:W-:Y:S01]  /*74a0*/  IMAD R26, R38, R30, RZ ;  /* 0x0000001e261a7224 */ /* 0x000fe200078e02ff */
[----:B------:R-:W-:Y:S01]  /*74b0*/  I2IP.S8.S32.SAT R54, R9, R8, R10 ;  /* 0x0000000809367239 */ /* 0x000fe2000000140a */
[-C--:B------:R-:W-:Y:S01]  /*74c0*/  IMAD R24, R0, R40.reuse, R24 ;  /* 0x0000002800187224 */ /* 0x080fe200078e0218 */
[----:B------:R-:W-:Y:S01]  /*74d0*/  SHF.R.S32.HI R0, RZ, 0x18, R50 ;  /* 0x00000018ff007819 */ /* 0x000fe20000011432 */
[-C--:B------:R-:W-:Y:S01]  /*74e0*/  IMAD R25, R2, R40.reuse, R25 ;  /* 0x0000002802197224 */ /* 0x080fe200078e0219 */
[----:B------:R-:W-:Y:S01]  /*74f0*/  PRMT R2, R51, 0x8880, RZ ;  /* 0x0000888033027816 */ /* 0x000fe200000000ff */
[----:B------:R-:W-:Y:S01]  /*7500*/  IMAD R26, R3, R40, R26 ;  /* 0x00000028031a7224 */ /* 0x000fe200078e021a */
[----:B------:R-:W-:Y:S01]  /*7510*/  SHF.L.U32 R3, R51, 0x10, RZ ;  /* 0x0000001033037819 */ /* 0x000fe200000006ff */
[----:B------:R-:W-:Y:S01]  /*7520*/  IMAD R31, R38, R31, RZ ;  /* 0x0000001f261f7224 */ /* 0x000fe200078e02ff */
[----:B------:R-:W-:Y:S01]  /*7530*/  I2IP.S8.S32.SAT R55, R13, R12, R14 ;  /* 0x0000000c0d377239 */ /* 0x000fe2000000140e */
[----:B------:R-:W-:Y:S01]  /*7540*/  IMAD.SHL.U32 R4, R51, 0x100, RZ ;  /* 0x0000010033047824 */ /* 0x000fe200078e00ff */
[----:B------:R-:W-:Y:S01]  /*7550*/  SHF.R.S32.HI R3, RZ, 0x18, R3 ;  /* 0x00000018ff037819 */ /* 0x000fe20000011403 */
[-C--:B------:R-:W-:Y:S02]  /*7560*/  IMAD R31, R0, R40.reuse, R31 ;  /* 0x00000028001f7224 */ /* 0x080fe400078e021f */
[----:B------:R-:W-:Y:S01]  /*7570*/  HFMA2 R0, -RZ, RZ, 0, 9.5367431640625e-07 ;  /* 0x00000010ff007431 */ /* 0x000fe200000001ff */
[----:B------:R1:W-:Y:S01]  /*7580*/  STS.128 [R78+UR44+0x2200], R52 ;  /* 0x002200344e007988 */ /* 0x0003e20008000c2c */
[----:B------:R-:W-:Y:S01]  /*7590*/  SHF.R.S32.HI R4, RZ, 0x18, R4 ;  /* 0x00000018ff047819 */ /* 0x000fe20000011404 */
[----:B------:R-:W-:Y:S01]  /*75a0*/  IMAD R28, R2, R40, R28 ;  /* 0x00000028021c7224 */ /* 0x000fe200078e021c */
[----:B------:R-:W-:Y:S01]  /*75b0*/  I2IP.S8.S32.SAT R16, R17, R16, R18 ;  /* 0x0000001011107239 */ /* 0x000fe20000001412 */
[C---:B------:R-:W-:Y:S01]  /*75c0*/  IMAD R30, R38.reuse, R34, RZ ;  /* 0x00000022261e7224 */ /* 0x040fe200078e02ff */
[----:B------:R-:W-:Y:S01]  /*75d0*/  I2IP.S8.S32.SAT R22, R27, R22, RZ ;  /* 0x000000161b167239 */ /* 0x000fe200000014ff */
[----:B------:R-:W-:Y:S01]  /*75e0*/  IMAD R29, R3, R40, R29 ;  /* 0x00000028031d7224 */ /* 0x000fe200078e021d */
[----:B------:R-:W-:Y:S01]  /*75f0*/  I2IP.S8.S32.SAT R18, R31, R26, RZ ;  /* 0x0000001a1f127239 */ /* 0x000fe200000014ff */
[----:B------:R-:W-:Y:S01]  /*7600*/  IMAD R35, R38, R35, RZ ;  /* 0x0000002326237224 */ /* 0x000fe200078e02ff */
[----:B------:R-:W-:Y:S01]  /*7610*/  IADD3 R2, PT, PT, R78, UR44, RZ ;  /* 0x0000002c4e027c10 */ /* 0x000fe2000fffe0ff */
[-C--:B------:R-:W-:Y:S01]  /*7620*/  IMAD R30, R4, R40.reuse, R30 ;  /* 0x00000028041e7224 */ /* 0x080fe200078e021e */
[----:B------:R-:W-:Y:S01]  /*7630*/  SEL R0, R0, 0xfffffff0, !P5 ;  /* 0xfffffff000007807 */ /* 0x000fe20006800000 */
[----:B------:R-:W-:Y:S01]  /*7640*/  IMAD R35, R5, R40, R35 ;  /* 0x0000002805237224 */ /* 0x000fe200078e0223 */
[----:B------:R-:W-:Y:S02]  /*7650*/  I2IP.S8.S32.SAT R17, R21, R20, R22 ;  /* 0x0000001415117239 */ /* 0x000fe40000001416 */
[----:B------:R-:W-:Y:S02]  /*7660*/  I2IP.S8.S32.SAT R18, R25, R24, R18 ;  /* 0x0000001819127239 */ /* 0x000fe40000001412 */
[----:B------:R-:W-:Y:S02]  /*7670*/  I2IP.S8.S32.SAT R19, R35, R30, RZ ;  /* 0x0000001e23137239 */ /* 0x000fe400000014ff */
[----:B------:R-:W-:Y:S02]  /*7680*/  IADD3 R90, PT, PT, R2, R0, RZ ;  /* 0x00000000025a7210 */ /* 0x000fe40007ffe0ff */
[----:B------:R-:W-:Y:S02]  /*7690*/  I2IP.S8.S32.SAT R19, R29, R28, R19 ;  /* 0x0000001c1d137239 */ /* 0x000fe40000001413 */
[----:B------:R-:W-:Y:S02]  /*76a0*/  LEA R3, R85, UR44, 0x3 ;  /* 0x0000002c55037c11 */ /* 0x000fe4000f8e18ff */
[----:B------:R-:W-:Y:S01]  /*76b0*/  @P6 SHF.L.U32 R4, R84, 0x1f, RZ ;  /* 0x0000001f54046819 */ /* 0x000fe200000006ff */
[----:B------:R1:W-:Y:S01]  /*76c0*/  STS.128 [R90+0x2200], R16 ;  /* 0x002200105a007388 */ /* 0x0003e20000000c00 */
[----:B------:R-:W-:Y:S01]  /*76d0*/  @!PT LDS RZ, [RZ] ;  /* 0x00000000fffff984 */ /* 0x000fe20000000800 */
[----:B------:R-:W-:Y:S01]  /*76e0*/  @!PT LDS RZ, [RZ] ;  /* 0x00000000fffff984 */ /* 0x000fe20000000800 */
[----:B------:R-:W-:Y:S01]  /*76f0*/  @!PT LDS RZ, [RZ] ;  /* 0x00000000fffff984 */ /* 0x000fe20000000800 */
[----:B------:R-:W-:Y:S01]  /*7700*/  @!PT LDS RZ, [RZ] ;  /* 0x00000000fffff984 */ /* 0x000fe20000000800 */
[----:B------:R2:W-:Y:S07]  /*7710*/  MEMBAR.ALL.CTA ;  /* 0x0000000000007992 */ /* 0x0005ee0000008000 */
[----:B--2---:R-:W2:Y:S02]  /*7720*/  FENCE.VIEW.ASYNC.S ;  /* 0x00000000000073c6 */ /* 0x004ea40000000000 */
[----:B--2---:R-:W-:Y:S06]  /*7730*/  BAR.SYNC.DEFER_BLOCKING 0x1, 0x80 ;  /* 0x0042000000007b1d */ /* 0x004fec0000010000 */
[----:B------:R-:W-:Y:S05]  /*7740*/  @P0 BRA `(.L_x_123) ;  /* 0x00000000003c0947 */ /* 0x000fea0003800000 */
[----:B------:R-:W2:Y:S01]  /*7750*/  LDCU.64 UR6, c[0x0][0x348] ;  /* 0x00006900ff0677ac */ /* 0x000ea20008000a00 */
[----:B------:R-:W-:Y:S01]  /*7760*/  UIADD3 UR4, UPT, UPT, UR44, 0x2200, URZ ;  /* 0x000022002c047890 */ /* 0x000fe2000fffe0ff */
[----:B------:R-:W-:Y:S01]  /*7770*/  UMOV UR51, UR36 ;  /* 0x0000002400337c82 */ /* 0x000fe20008000000 */
[----:B------:R-:W-:Y:S02]  /*7780*/  UIADD3 UR9, UPT, UPT, UR49, 0x40, URZ ;  /* 0x0000004031097890 */ /* 0x000fe4000fffe0ff */
[----:B------:R-:W-:Y:S02]  /*7790*/  UIADD3 UR8, UPT, UPT, UR44, 0x2a00, URZ ;  /* 0x00002a002c087890 */ /* 0x000fe4000fffe0ff */
[----:B------:R-:W-:Y:S01]  /*77a0*/  MOV R88, UR4 ;  /* 0x0000000400587c02 */ /* 0x000fe20008000f00 */
[----:B------:R-:W-:Y:S01]  /*77b0*/  UMOV UR10, UR50 ;  /* 0x00000032000a7c82 */ /* 0x000fe20008000000 */
[----:B------:R-:W-:Y:S02]  /*77c0*/  UMOV UR11, UR36 ;  /* 0x00000024000b7c82 */ /* 0x000fe40008000000 */
[----:B------:R-:W-:Y:S01]  /*77d0*/  R2UR UR48, R88 ;  /* 0x00000000583072ca */ /* 0x000fe200000e0000 */
[----:B--2---:R-:W-:Y:S04]  /*77e0*/  UIADD3 UR4, UP0, UPT, UR6, 0x680, URZ ;  /* 0x0000068006047890 */ /* 0x004fe8000ff1e0ff */
[----:B------:R-:W-:Y:S09]  /*77f0*/  UIADD3.X UR5, UPT, UPT, URZ, UR7, URZ, UP0, !UPT ;  /* 0x00000007ff057290 */ /* 0x000ff200087fe4ff */
[----:B------:R2:W-:Y:S01]  /*7800*/  UTMASTG.3D [UR48], [UR4] ;  /* 0x00000030040073b5 */ /* 0x0005e20008010000 */
[----:B------:R2:W-:Y:S01]  /*7810*/  UTMASTG.3D [UR8], [UR4] ;  /* 0x00000008040073b5 */ /* 0x0005e20008010000 */
[----:B------:R0:W-:Y:S01]  /*7820*/  UTMACMDFLUSH ;  /* 0x00000000000079b7 */ /* 0x0001e20000000000 */
[----:B--2---:R-:W-:Y:S04]  /*7830*/  DEPBAR.LE SB0, 0x1 ;  /* 0x000080400000791a */ /* 0x004fe80000000000 */
.L_x_123:
[----:B------:R-:W-:Y:S05]  /*7840*/  BSYNC.RECONVERGENT B0 ;  /* 0x0000000000007941 */ /* 0x000fea0003800200 */
.L_x_122:
[----:B------:R-:W-:Y:S06]  /*7850*/  BAR.SYNC.DEFER_BLOCKING 0x1, 0x80 ;  /* 0x0042000000007b1d */ /* 0x000fec0000010000 */
[----:B------:R-:W2:Y:S01]  /*7860*/  @P6 SYNCS.PHASECHK.TRANS64.TRYWAIT P0, [R3+URZ+0xd0], R4 ;  /* 0x0000d004030065a7 */ /* 0x000ea200080011ff */
[----:B------:R-:W-:Y:S01]  /*7870*/  BSSY B1, `(.L_x_124) ;  /* 0x000001f000017945 */ /* 0x000fe20003800000 */
[----:B--2---:R-:W-:Y:S03]  /*7880*/  @P6 SEL R43, RZ, 0x1, !P0 ;  /* 0x00000001ff2b6807 */ /* 0x004fe60004000000 */
[----:B------:R-:W-:Y:S05]  /*7890*/  @!P6 BRA `(.L_x_125) ;  /* 0x000000000070e947 */ /* 0x000fea0003800000 */
[----:B------:R-:W-:Y:S01]  /*78a0*/  ISETP.NE.AND P1, PT, R56, RZ, PT ;  /* 0x000000ff3800720c */ /* 0x000fe20003f25270 */
[----:B------:R-:W-:Y:S01]  /*78b0*/  BSSY B0, `(.L_x_126) ;  /* 0x0000008000007945 */ /* 0x000fe20003800000 */
[----:B------:R-:W-:Y:S11]  /*78c0*/  ISETP.NE.AND P0, PT, R43, RZ, PT ;  /* 0x000000ff2b00720c */ /* 0x000ff60003f05270 */
[----:B------:R-:W-:Y:S04]  /*78d0*/  @P1 IMAD R2, R85, 0x1000, R2 ;  /* 0x0000100055021824 */ /* 0x000fe800078e0202 */
[----:B------:R-:W-:Y:S01]  /*78e0*/  @P1 IMAD.IADD R4, R0, 0x1, R2 ;  /* 0x0000000100041824 */ /* 0x000fe200078e0202 */
[----:B------:R-:W-:Y:S06]  /*78f0*/  @P0 BRA `(.L_x_127) ;  /* 0x00000000000c0947 */ /* 0x000fec0003800000 */
[----:B------:R-:W-:Y:S04]  /*7900*/  SHF.L.U32 R0, R84, 0x1f, RZ ;  /* 0x0000001f54007819 */ /* 0x000fe800000006ff */
[----:B------:R-:W2:Y:S02]  /*7910*/  SYNCS.PHASECHK.TRANS64.TRYWAIT P0, [R3+URZ+0xd0], R0 ;  /* 0x0000d000030075a7 */ /* 0x000ea400080011ff */
[----:B--2---:R-:W-:Y:S05]  /*7920*/  @!P0 BRA `(.L_x_128) ;  /* 0x0000001c00008947 */ /* 0x004fea0003800000 */
.L_x_127:
[----:B------:R-:W-:Y:S05]  /*7930*/  BSYNC B0 ;  /* 0x0000000000007941 */ /* 0x000fea0003800000 */
.L_x_126:
[----:B------:R-:W-:Y:S01]  /*7940*/  ISETP.NE.AND P0, PT, R56, RZ, PT ;  /* 0x000000ff3800720c */ /* 0x000fe20003f05270 */
[----:B--2---:R-:W-:Y:S02]  /*7950*/  VIADD R3, R3, 0xe0 ;  /* 0x000000e003037836 */ /* 0x004fe40000000000 */
[----:B------:R-:W-:Y:S02]  /*7960*/  IMAD.U32 R0, RZ, RZ, UR46 ;  /* 0x0000002eff007e24 */ /* 0x000fe4000f8e00ff */
[----:B------:R-:W-:Y:S03]  /*7970*/  VIADD R85, R85, 0x1 ;  /* 0x0000000155557836 */ /* 0x000fe60000000000 */
[----:B------:R-:W-:Y:S05]  /*7980*/  PRMT R0, R0, 0x654, R3 ;  /* 0x0000065400007816 */ /* 0x000fea0000000003 */
[----:B------:R2:W3:Y:S04]  /*7990*/  @P0 LDS.128 R44, [R2+0x200] ;  /* 0x00020000022c0984 */ /* 0x0004e80000000c00 */
[----:B------:R2:W4:Y:S01]  /*79a0*/  @P0 LDS.128 R48, [R4+0x200] ;  /* 0x0002000004300984 */ /* 0x0005220000000c00 */
        /* <DEDUP_REMOVED lines=10> */
[----:B--23--:R-:W-:Y:S02]  /*7a50*/  LOP3.LUT R84, R84, R0, RZ, 0x3c, !PT ;  /* 0x0000000054547212 */ /* 0x00cfe400078e3cff */
.L_x_125:
[----:B------:R-:W-:Y:S05]  /*7a60*/  BSYNC B1 ;  /* 0x0000000000017941 */ /* 0x000fea0003800000 */
.L_x_124:
[----:B------:R-:W-:Y:S05]  /*7a70*/  VIADD R0, R39, 0x20 ;  /* 0x0000002027007836 */ /* 0x000fea0000000000 */
[----:B------:R-:W-:Y:S04]  /*7a80*/  SHF.R.U32.HI R0, RZ, 0x15, R0 ;  /* 0x00000015ff007819 */ /* 0x000fe80000011600 */
[----:B------:R-:W-:Y:S11]  /*7a90*/  LOP3.LUT P0, RZ, R0, 0x3, R81, 0x48, !PT ;  /* 0x0000000300ff7812 */ /* 0x000ff60007804851 */
[----:B------:R-:W-:Y:S02]  /*7aa0*/  @!UPT UIADD3 URZ, UPT, UPT, URZ, URZ, URZ ;  /* 0x000000fffffff290 */ /* 0x000fe4000fffe0ff */
[----:B------:R-:W-:Y:S05]  /*7ab0*/  @!P0 BRA `(.L_x_129) ;  /* 0x0000000000408947 */ /* 0x000fea0003800000 */
[----:B------:R-:W2:Y:S01]  /*7ac0*/  LDCU.64 UR8, c[0x4][0x70] ;  /* 0x01000e00ff0877ac */ /* 0x000ea20008000a00 */
[----:B------:R-:W-:Y:S01]  /*7ad0*/  MOV R3, 0x0 ;  /* 0x0000000000037802 */ /* 0x000fe20000000f00 */
[----:B------:R-:W-:Y:S02]  /*7ae0*/  HFMA2 R12, -RZ, RZ, 0, 5.9604644775390625e-08 ;  /* 0x00000001ff0c7431 */ /* 0x000fe400000001ff */
[----:B------:R-:W-:Y:S02]  /*7af0*/  IMAD.MOV.U32 R8, RZ, RZ, 0x192 ;  /* 0x00000192ff087424 */ /* 0x000fe400078e00ff */
[----:B------:R-:W-:Y:S01]  /*7b00*/  IMAD.MOV.U32 R13, RZ, RZ, RZ ;  /* 0x000000ffff0d7224 */ /* 0x000fe200078e00ff */
[----:B------:R-:W3:Y:S01]  /*7b10*/  LDCU.64 UR6, c[0x4][0x78] ;  /* 0x01000f00ff0677ac */ /* 0x000ee20008000a00 */
[----:B------:R-:W1:Y:S01]  /*7b20*/  LDC.64 R2, c[0x4][R3] ;  /* 0x0100000003027b82 */ /* 0x000e620000000a00 */
[----:B------:R-:W5:Y:S01]  /*7b30*/  LDCU.64 UR4, c[0x4][0x10] ;  /* 0x01000200ff0477ac */ /* 0x000f620008000a00 */
[----:B--2---:R-:W-:Y:S01]  /*7b40*/  MOV R5, UR9 ;  /* 0x0000000900057c02 */ /* 0x004fe20008000f00 */
[----:B------:R-:W-:Y:S01]  /*7b50*/  IMAD.U32 R4, RZ, RZ, UR8 ;  /* 0x00000008ff047e24 */ /* 0x000fe2000f8e00ff */
[----:B---3--:R-:W-:Y:S01]  /*7b60*/  MOV R7, UR7 ;  /* 0x0000000700077c02 */ /* 0x008fe20008000f00 */
[----:B------:R-:W-:Y:S01]  /*7b70*/  IMAD.U32 R6, RZ, RZ, UR6 ;  /* 0x00000006ff067e24 */ /* 0x000fe2000f8e00ff */
[----:B-----5:R-:W-:Y:S01]  /*7b80*/  MOV R11, UR5 ;  /* 0x00000005000b7c02 */ /* 0x020fe20008000f00 */
[----:B------:R-:W-:Y:S02]  /*7b90*/  IMAD.U32 R10, RZ, RZ, UR4 ;  /* 0x00000004ff0a7e24 */ /* 0x000fe4000f8e00ff */
[----:B------:R-:W-:Y:S07]  /*7ba0*/  LEPC R20, `(.L_x_129) ;  /* 0x000000001014794e */ /* 0x000fee0000000000 */
[----:B-1--4-:R-:W-:Y:S05]  /*7bb0*/  CALL.ABS.NOINC R2 ;  /* 0x0000000002007343 */ /* 0x012fea0003c00000 */
.L_x_129:
[----:B------:R-:W-:Y:S01]  /*7bc0*/  ISETP.NE.AND P0, PT, R89, RZ, PT ;  /* 0x000000ff5900720c */ /* 0x000fe20003f05270 */
[----:B------:R-:W-:Y:S05]  /*7bd0*/  WARPSYNC.ALL ;  /* 0x0000000000007948 */ /* 0x000fea0003800000 */
[----:B------:R-:W-:Y:S01]  /*7be0*/  R2UR UR4, R39 ;  /* 0x00000000270472ca */ /* 0x000fe200000e0000 */
[----:B------:R-:W-:Y:S01]  /*7bf0*/  IMAD.U32 R64, R46, 0x10000, RZ ;  /* 0x000100002e407824 */ /* 0x000fe200078e00ff */
[----:B------:R-:W-:Y:S01]  /*7c00*/  SHF.L.U32 R41, R44, 0x10, RZ ;  /* 0x000000102c297819 */ /* 0x000fe200000006ff */
[----:B----4-:R-:W-:Y:S01]  /*7c10*/  IMAD.U32 R63, R48, 0x10000, RZ ;  /* 0x00010000303f7824 */ /* 0x010fe200078e00ff */
[----:B------:R-:W-:Y:S01]  /*7c20*/  PRMT R39, R44, 0x8880, RZ ;  /* 0x000088802c277816 */ /* 0x000fe200000000ff */
[----:B-1----:R-:W-:Y:S01]  /*7c30*/  IMAD.U32 R53, R50, 0x10000, RZ ;  /* 0x0001000032357824 */ /* 0x002fe200078e00ff */
[----:B------:R-:W-:Y:S01]  /*7c40*/  SHF.L.U32 R42, R44, 0x8, RZ ;  /* 0x000000082c2a7819 */ /* 0x000fe200000006ff */
[----:B------:R-:W-:Y:S01]  /*7c50*/  BSSY.RECONVERGENT B0, `(.L_x_130) ;  /* 0x00000a1000007945 */ /* 0x000fe20003800200 */
[----:B------:R-:W-:Y:S02]  /*7c60*/  SHF.R.S32.HI R41, RZ, 0x18, R41 ;  /* 0x00000018ff297819 */ /* 0x000fe40000011429 */
[----:B------:R-:W-:Y:S02]  /*7c70*/  SHF.R.S32.HI R42, RZ, 0x18, R42 ;  /* 0x00000018ff2a7819 */ /* 0x000fe4000001142a */
[----:B------:R-:W-:Y:S01]  /*7c80*/  SHF.R.S32.HI R43, RZ, 0x18, R44 ;  /* 0x00000018ff2b7819 */ /* 0x000fe2000001142c */
[----:B------:R-:W1:Y:S01]  /*7c90*/  LDTM.x32 R4, tmem[UR4+0x20] ;  /* 0x00002004000479ee */ /* 0x000e6200082c0000 */
[----:B------:R-:W-:Y:S01]  /*7ca0*/  NOP ;  /* 0x0000000000007918 */ /* 0x000fe20000000000 */
[----:B------:R-:W-:Y:S02]  /*7cb0*/  IADD3 R82, PT, PT, R82, 0x140, RZ ;  /* 0x0000014052527810 */ /* 0x000fe40007ffe0ff */
[C---:B------:R-:W-:Y:S02]  /*7cc0*/  PRMT R69, R45.reuse, 0x8880, RZ ;  /* 0x000088802d457816 */ /* 0x040fe400000000ff */
[----:B------:R-:W-:Y:S02]  /*7cd0*/  LOP3.LUT R82, R82, 0xfefffff8, RZ, 0xc0, !PT ;  /* 0xfefffff852527812 */ /* 0x000fe400078ec0ff */
[----:B------:R-:W-:Y:S02]  /*7ce0*/  SHF.L.U32 R68, R45, 0x10, RZ ;  /* 0x000000102d447819 */ /* 0x000fe400000006ff */
[----:B-1----:R1:W-:Y:S01]  /*7cf0*/  SYNCS.ARRIVE.TRANS64.RED.A1T0 RZ, [R82+URZ], RZ ;  /* 0x000000ff52ff79a7 */ /* 0x0023e200081004ff */
[----:B------:R-:W-:Y:S02]  /*7d00*/  SHF.R.S32.HI R44, RZ, 0x18, R45 ;  /* 0x00000018ff2c7819 */ /* 0x000fe4000001142d */
[----:B------:R-:W-:Y:S02]  /*7d10*/  PRMT R66, R46, 0x8880, RZ ;  /* 0x000088802e427816 */ /* 0x000fe400000000ff */
[C---:B------:R-:W-:Y:S02]  /*7d20*/  PRMT R60, R47.reuse, 0x8880, RZ ;  /* 0x000088802f3c7816 */ /* 0x040fe400000000ff */
[C---:B------:R-:W-:Y:S02]  /*7d30*/  SHF.L.U32 R59, R47.reuse, 0x10, RZ ;  /* 0x000000102f3b7819 */ /* 0x040fe400000006ff */
[----:B------:R-:W-:Y:S02]  /*7d40*/  SHF.L.U32 R58, R47, 0x8, RZ ;  /* 0x000000082f3a7819 */ /* 0x000fe400000006ff */
[C---:B------:R-:W-:Y:S02]  /*7d50*/  PRMT R65, R48.reuse, 0x8880, RZ ;  /* 0x0000888030417816 */ /* 0x040fe400000000ff */
[----:B------:R-:W-:Y:S01]  /*7d60*/  SHF.L.U32 R62, R48, 0x8, RZ ;  /* 0x00000008303e7819 */ /* 0x000fe200000006ff */
[C---:B------:R-:W-:Y:S01]  /*7d70*/  IMAD R0, R38.reuse, R4, RZ ;  /* 0x0000000426007224 */ /* 0x040fe200078e02ff */
[----:B------:R-:W-:Y:S01]  /*7d80*/  SHF.R.S32.HI R4, RZ, 0x18, R68 ;  /* 0x00000018ff047819 */ /* 0x000fe20000011444 */
[C---:B------:R-:W-:Y:S01]  /*7d90*/  IMAD R2, R38.reuse, R5, RZ ;  /* 0x0000000526027224 */ /* 0x040fe200078e02ff */
[C---:B------:R-:W-:Y:S01]  /*7da0*/  PRMT R57, R49.reuse, 0x8880, RZ ;  /* 0x0000888031397816 */ /* 0x040fe200000000ff */
[C---:B------:R-:W-:Y:S01]  /*7db0*/  IMAD R3, R38.reuse, R6, RZ ;  /* 0x0000000626037224 */ /* 0x040fe200078e02ff */
[----:B------:R-:W-:Y:S01]  /*7dc0*/  SHF.L.U32 R56, R49, 0x10, RZ ;  /* 0x0000001031387819 */ /* 0x000fe200000006ff */
[----:B------:R-:W-:Y:S01]  /*7dd0*/  IMAD R0, R39, R40, R0 ;  /* 0x0000002827007224 */ /* 0x000fe200078e0200 */
[----:B------:R-:W-:Y:S01]  /*7de0*/  MOV R39, R66 ;  /* 0x0000004200277202 */ /* 0x000fe20000000f00 */
[----:B------:R-:W-:Y:S01]  /*7df0*/  IMAD R7, R38, R7, RZ ;  /* 0x0000000726077224 */ /* 0x000fe200078e02ff */
[----:B------:R-:W-:Y:S01]  /*7e00*/  SHF.L.U32 R55, R49, 0x8, RZ ;  /* 0x0000000831377819 */ /* 0x000fe200000006ff */
[-C--:B------:R-:W-:Y:S01]  /*7e10*/  IMAD R2, R41, R40.reuse, R2 ;  /* 0x0000002829027224 */ /* 0x080fe200078e0202 */
[----:B------:R-:W-:Y:S01]  /*7e20*/  SHF.R.S32.HI R41, RZ, 0x18, R48 ;  /* 0x00000018ff297819 */ /* 0x000fe20000011430 */
[-C--:B------:R-:W-:Y:S01]  /*7e30*/  IMAD R3, R42, R40.reuse, R3 ;  /* 0x000000282a037224 */ /* 0x080fe200078e0203 */
[----:B------:R-:W-:Y:S01]  /*7e40*/  SHF.L.U32 R48, R51, 0x8, RZ ;  /* 0x0000000833307819 */ /* 0x000fe200000006ff */
[----:B------:R-:W-:Y:S01]  /*7e50*/  IMAD R7, R43, R40, R7 ;  /* 0x000000282b077224 */ /* 0x000fe200078e0207 */
[----:B------:R-:W-:Y:S01]  /*7e60*/  SHF.L.U32 R67, R45, 0x8, RZ ;  /* 0x000000082d437819 */ /* 0x000fe200000006ff */
[C---:B------:R-:W-:Y:S01]  /*7e70*/  IMAD R8, R38.reuse, R8, RZ ;  /* 0x0000000826087224 */ /* 0x040fe200078e02ff */
[----:B------:R-:W-:Y:S01]  /*7e80*/  SHF.R.S32.HI R45, RZ, 0x18, R46 ;  /* 0x00000018ff2d7819 */ /* 0x000fe2000001142e */
[----:B------:R-:W-:Y:S01]  /*7e90*/  IMAD R9, R38, R9, RZ ;  /* 0x0000000926097224 */ /* 0x000fe200078e02ff */
[----:B------:R-:W-:Y:S01]  /*7ea0*/  SHF.L.U32 R61, R46, 0x8, RZ ;  /* 0x000000082e3d7819 */ /* 0x000fe200000006ff */
[C---:B------:R-:W-:Y:S01]  /*7eb0*/  IMAD R10, R38.reuse, R10, RZ ;  /* 0x0000000a260a7224 */ /* 0x040fe200078e02ff */
[----:B------:R-:W-:Y:S01]  /*7ec0*/  SHF.R.S32.HI R46, RZ, 0x18, R47 ;  /* 0x00000018ff2e7819 */ /* 0x000fe2000001142f */
[C---:B------:R-:W-:Y:S01]  /*7ed0*/  IMAD R11, R38.reuse, R11, RZ ;  /* 0x0000000b260b7224 */ /* 0x040fe200078e02ff */
[----:B------:R-:W-:Y:S01]  /*7ee0*/  SHF.R.S32.HI R42, RZ, 0x18, R49 ;  /* 0x00000018ff2a7819 */ /* 0x000fe20000011431 */
[----:B------:R-:W-:Y:S01]  /*7ef0*/  IMAD R6, R38, R15, RZ ;  /* 0x0000000f26067224 */ /* 0x000fe200078e02ff */
[----:B------:R-:W-:Y:S01]  /*7f00*/  PRMT R54, R50, 0x8880, RZ ;  /* 0x0000888032367816 */ /* 0x000fe200000000ff */
[----:B------:R-:W-:Y:S01]  /*7f10*/  IMAD R15, R38, R20, RZ ;  /* 0x00000014260f7224 */ /* 0x000fe200078e02ff */
[----:B------:R-:W-:Y:S01]  /*7f20*/  SHF.L.U32 R52, R50, 0x8, RZ ;  /* 0x0000000832347819 */ /* 0x000fe200000006ff */
[C---:B------:R-:W-:Y:S01]  /*7f30*/  IMAD R20, R38.reuse, R25, RZ ;  /* 0x0000001926147224 */ /* 0x040fe200078e02ff */
[----:B------:R-:W-:Y:S01]  /*7f40*/  SHF.R.S32.HI R43, RZ, 0x18, R50 ;  /* 0x00000018ff2b7819 */ /* 0x000fe20000011432 */
[C---:B------:R-:W-:Y:S01]  /*7f50*/  IMAD R25, R38.reuse, R30, RZ ;  /* 0x0000001e26197224 */ /* 0x040fe200078e02ff */
[C---:B------:R-:W-:Y:S01]  /*7f60*/  PRMT R50, R51.reuse, 0x8880, RZ ;  /* 0x0000888033327816 */ /* 0x040fe200000000ff */
[C---:B------:R-:W-:Y:S01]  /*7f70*/  IMAD R30, R38.reuse, R35, RZ ;  /* 0x00000023261e7224 */ /* 0x040fe200078e02ff */
[----:B------:R-:W-:Y:S02]  /*7f80*/  SHF.L.U32 R49, R51, 0x10, RZ ;  /* 0x0000001033317819 */ /* 0x000fe400000006ff */
[----:B------:R-:W-:Y:S02]  /*7f90*/  SHF.R.S32.HI R47, RZ, 0x18, R51 ;  /* 0x00000018ff2f7819 */ /* 0x000fe40000011433 */
[----:B------:R-:W-:Y:S01]  /*7fa0*/  I2IP.S8.S32.SAT R51, R7, R3, RZ ;  /* 0x0000000307337239 */ /* 0x000fe200000014ff */
[----:B------:R-:W-:Y:S01]  /*7fb0*/  IMAD.MOV.U32 R3, RZ, RZ, R69 ;  /* 0x000000ffff037224 */ /* 0x000fe200078e0045 */
[----:B------:R-:W-:Y:S01]  /*7fc0*/  SHF.R.S32.HI R5, RZ, 0x18, R67 ;  /* 0x00000018ff057819 */ /* 0x000fe20000011443 */
[----:B------:R-:W-:Y:S01]  /*7fd0*/  IMAD R7, R38, R16, RZ ;  /* 0x0000001026077224 */ /* 0x000fe200078e02ff */
[----:B------:R-:W-:Y:S01]  /*7fe0*/  IADD3 R36, PT, PT, R36, 0x1, RZ ;  /* 0x0000000124247810 */ /* 0x000fe20007ffe0ff */
[-C--:B------:R-:W-:Y:S02]  /*7ff0*/  IMAD R8, R3, R40.reuse, R8 ;  /* 0x0000002803087224 */ /* 0x080fe400078e0208 */
[-C--:B------:R-:W-:Y:S02]  /*8000*/  IMAD R9, R4, R40.reuse, R9 ;  /* 0x0000002804097224 */ /* 0x080fe400078e0209 */
[-C--:B------:R-:W-:Y:S02]  /*8010*/  IMAD R10, R5, R40.reuse, R10 ;  /* 0x00000028050a7224 */ /* 0x080fe400078e020a */
[----:B------:R-:W-:Y:S02]  /*8020*/  IMAD R11, R44, R40, R11 ;  /* 0x000000282c0b7224 */ /* 0x000fe400078e020b */
[C---:B------:R-:W-:Y:S02]  /*8030*/  IMAD R3, R38.reuse, R12, RZ ;  /* 0x0000000c26037224 */ /* 0x040fe400078e02ff */
[C---:B------:R-:W-:Y:S01]  /*8040*/  IMAD R12, R38.reuse, R17, RZ ;  /* 0x00000011260c7224 */ /* 0x040fe200078e02ff */
[----:B------:R-:W-:Y:S01]  /*8050*/  I2IP.S8.S32.SAT R11, R11, R10, RZ ;  /* 0x0000000a0b0b7239 */ /* 0x000fe200000014ff */
[C---:B------:R-:W-:Y:S01]  /*8060*/  IMAD R17, R38.reuse, R22, RZ ;  /* 0x0000001626117224 */ /* 0x040fe200078e02ff */
[----:B------:R-:W-:Y:S01]  /*8070*/  SHF.R.S32.HI R10, RZ, 0x18, R64 ;  /* 0x00000018ff0a7819 */ /* 0x000fe20000011440 */
[C---:B------:R-:W-:Y:S02]  /*8080*/  IMAD R22, R38.reuse, R27, RZ ;  /* 0x0000001b26167224 */ /* 0x040fe400078e02ff */
[----:B------:R-:W-:Y:S01]  /*8090*/  IMAD R27, R38, R32, RZ ;  /* 0x00000020261b7224 */ /* 0x000fe200078e02ff */
[----:B------:R-:W-:Y:S01]  /*80a0*/  I2IP.S8.S32.SAT R32, R2, R0, R51 ;  /* 0x0000000002207239 */ /* 0x000fe20000001433 */
[C---:B------:R-:W-:Y:S01]  /*80b0*/  IMAD R4, R38.reuse, R13, RZ ;  /* 0x0000000d26047224 */ /* 0x040fe200078e02ff */
[----:B------:R-:W-:Y:S01]  /*80c0*/  SHF.R.S32.HI R0, RZ, 0x18, R61 ;  /* 0x00000018ff007819 */ /* 0x000fe2000001143d */
[C---:B------:R-:W-:Y:S01]  /*80d0*/  IMAD R5, R38.reuse, R14, RZ ;  /* 0x0000000e26057224 */ /* 0x040fe200078e02ff */
[----:B------:R-:W-:Y:S01]  /*80e0*/  MOV R2, R60 ;  /* 0x0000003c00027202 */ /* 0x000fe20000000f00 */
[C---:B------:R-:W-:Y:S02]  /*80f0*/  IMAD R13, R38.reuse, R18, RZ ;  /* 0x00000012260d7224 */ /* 0x040fe400078e02ff */
[----:B------:R-:W-:Y:S02]  /*8100*/  IMAD R3, R39, R40, R3 ;  /* 0x0000002827037224 */ /* 0x000fe400078e0203 */
[C---:B------:R-:W-:Y:S02]  /*8110*/  IMAD R18, R38.reuse, R23, RZ ;  /* 0x0000001726127224 */ /* 0x040fe400078e02ff */
[----:B------:R-:W-:Y:S02]  /*8120*/  IMAD R23, R38, R28, RZ ;  /* 0x0000001c26177224 */ /* 0x000fe400078e02ff */
[----:B------:R-:W-:Y:S02]  /*8130*/  IMAD R4, R10, R40, R4 ;  /* 0x000000280a047224 */ /* 0x000fe400078e0204 */
[----:B------:R-:W-:Y:S01]  /*8140*/  IMAD R28, R38, R33, RZ ;  /* 0x00000021261c7224 */ /* 0x000fe200078e02ff */
[----:B------:R-:W-:Y:S01]  /*8150*/  I2IP.S8.S32.SAT R33, R9, R8, R11 ;  /* 0x0000000809217239 */ /* 0x000fe2000000140b */
[-C--:B------:R-:W-:Y:S01]  /*8160*/  IMAD R5, R0, R40.reuse, R5 ;  /* 0x0000002800057224 */ /* 0x080fe200078e0205 */
[----:B------:R-:W-:Y:S01]  /*8170*/  SHF.R.S32.HI R8, RZ, 0x18, R59 ;  /* 0x00000018ff087819 */ /* 0x000fe2000001143b */
[-C--:B------:R-:W-:Y:S01]  /*8180*/  IMAD R6, R45, R40.reuse, R6 ;  /* 0x000000282d067224 */ /* 0x080fe200078e0206 */
[----:B------:R-:W-:Y:S01]  /*8190*/  SHF.R.S32.HI R9, RZ, 0x18, R58 ;  /* 0x00000018ff097819 */ /* 0x000fe2000001143a */
[-C--:B------:R-:W-:Y:S01]  /*81a0*/  IMAD R7, R2, R40.reuse, R7 ;  /* 0x0000002802077224 */ /* 0x080fe200078e0207 */
[----:B------:R-:W-:Y:S01]  /*81b0*/  MOV R0, R65 ;  /* 0x0000004100007202 */ /* 0x000fe20000000f00 */
[----:B------:R-:W-:Y:S01]  /*81c0*/  IMAD R14, R38, R19, RZ ;  /* 0x00000013260e7224 */ /* 0x000fe200078e02ff */
[----:B------:R-:W-:Y:S01]  /*81d0*/  I2IP.S8.S32.SAT R5, R6, R5, RZ ;  /* 0x0000000506057239 */ /* 0x000fe200000014ff */
[-C--:B------:R-:W-:Y:S01]  /*81e0*/  IMAD R12, R8, R40.reuse, R12 ;  /* 0x00000028080c7224 */ /* 0x080fe200078e020c */
[----:B------:R-:W-:Y:S01]  /*81f0*/  SHF.R.S32.HI R2, RZ, 0x18, R63 ;  /* 0x00000018ff027819 */ /* 0x000fe2000001143f */
[-C--:B------:R-:W-:Y:S01]  /*8200*/  IMAD R13, R9, R40.reuse, R13 ;  /* 0x00000028090d7224 */ /* 0x080fe200078e020d */
[----:B------:R-:W-:Y:S01]  /*8210*/  SHF.R.S32.HI R8, RZ, 0x18, R62 ;  /* 0x00000018ff087819 */ /* 0x000fe2000001143e */
[----:B------:R-:W-:Y:S02]  /*8220*/  IMAD R16, R38, R21, RZ ;  /* 0x0000001526107224 */ /* 0x000fe400078e02ff */
[-C--:B------:R-:W-:Y:S02]  /*8230*/  IMAD R14, R46, R40.reuse, R14 ;  /* 0x000000282e0e7224 */ /* 0x080fe400078e020e */
[-C--:B------:R-:W-:Y:S02]  /*8240*/  IMAD R15, R0, R40.reuse, R15 ;  /* 0x00000028000f7224 */ /* 0x080fe400078e020f */
[----:B------:R-:W-:Y:S01]  /*8250*/  IMAD R16, R2, R40, R16 ;  /* 0x0000002802107224 */ /* 0x000fe200078e0210 */
[----:B------:R-:W-:Y:S01]  /*8260*/  I2IP.S8.S32.SAT R13, R14, R13, RZ ;  /* 0x0000000d0e0d7239 */ /* 0x000fe200000014ff */
[C---:B------:R-:W-:Y:S01]  /*8270*/  IMAD R19, R38.reuse, R24, RZ ;  /* 0x0000001826137224 */ /* 0x040fe200078e02ff */
[----:B------:R-:W-:Y:S01]  /*8280*/  SHF.R.S32.HI R2, RZ, 0x18, R56 ;  /* 0x00000018ff027819 */ /* 0x000fe20000011438 */
[----:B------:R-:W-:Y:S01]  /*8290*/  IMAD R24, R38, R29, RZ ;  /* 0x0000001d26187224 */ /* 0x000fe200078e02ff */
[----:B------:R-:W-:Y:S01]  /*82a0*/  I2IP.S8.S32.SAT R35, R12, R7, R13 ;  /* 0x000000070c237239 */ /* 0x000fe2000000140d */
[----:B------:R-:W-:Y:S02]  /*82b0*/  IMAD R17, R8, R40, R17 ;  /* 0x0000002808117224 */ /* 0x000fe400078e0211 */
[----:B------:R-:W-:Y:S02]  /*82c0*/  IMAD.MOV.U32 R0, RZ, RZ, R57 ;  /* 0x000000ffff007224 */ /* 0x000fe400078e0039 */
[----:B------:R-:W-:Y:S01]  /*82d0*/  IMAD R29, R38, R34, RZ ;  /* 0x00000022261d7224 */ /* 0x000fe200078e02ff */
[----:B------:R-:W-:Y:S01]  /*82e0*/  I2IP.S8.S32.SAT R34, R4, R3, R5 ;  /* 0x0000000304227239 */ /* 0x000fe20000001405 */
[-C--:B------:R-:W-:Y:S01]  /*82f0*/  IMAD R18, R41, R40.reuse, R18 ;  /* 0x0000002829127224 */ /* 0x080fe200078e0212 */
[----:B------:R-:W-:Y:S01]  /*8300*/  SHF.R.S32.HI R3, RZ, 0x18, R55 ;  /* 0x00000018ff037819 */ /* 0x000fe20000011437 */
[----:B------:R-:W-:Y:S01]  /*8310*/  IMAD R19, R0, R40, R19 ;  /* 0x0000002800137224 */ /* 0x000fe200078e0213 */
[----:B------:R-:W-:Y:S01]  /*8320*/  MOV R0, R54 ;  /* 0x0000003600007202 */ /* 0x000fe20000000f00 */
[----:B------:R1:W-:Y:S01]  /*8330*/  STS.128 [R78+UR44+0x3200], R32 ;  /* 0x003200204e007988 */ /* 0x0003e20008000c2c */
        /* <DEDUP_REMOVED lines=8> */
[----:B------:R-:W-:Y:S01]  /*83c0*/  I2IP.S8.S32.SAT R16, R16, R15, R17 ;  /* 0x0000000f10107239 */ /* 0x000fe20000001411 */
[-C--:B------:R-:W-:Y:S01]  /*83d0*/  IMAD R23, R0, R40.reuse, R23 ;  /* 0x0000002800177224 */ /* 0x080fe200078e0217 */
[----:B------:R-:W-:Y:S01]  /*83e0*/  SHF.R.S32.HI R0, RZ, 0x18, R52 ;  /* 0x00000018ff007819 */ /* 0x000fe20000011434 */
[----:B------:R-:W-:Y:S01]  /*83f0*/  IMAD R24, R2, R40, R24 ;  /* 0x0000002802187224 */ /* 0x000fe200078e0218 */
[----:B------:R-:W-:Y:S01]  /*8400*/  MOV R2, R50 ;  /* 0x0000003200027202 */ /* 0x000fe20000000f00 */
[----:B------:R-:W-:Y:S01]  /*8410*/  IMAD R26, R38, R31, RZ ;  /* 0x0000001f261a7224 */ /* 0x000fe200078e02ff */
[----:B------:R-:W-:Y:S01]  /*8420*/  I2IP.S8.S32.SAT R17, R22, R21, RZ ;  /* 0x0000001516117239 */ /* 0x000fe200000014ff */
[-C--:B------:R-:W-:Y:S02]  /*8430*/  IMAD R25, R0, R40.reuse, R25 ;  /* 0x0000002800197224 */ /* 0x080fe400078e0219 */
[-C--:B------:R-:W-:Y:S01]  /*8440*/  IMAD R26, R43, R40.reuse, R26 ;  /* 0x000000282b1a7224 */ /* 0x080fe200078e021a */
[----:B------:R-:W-:Y:S01]  /*8450*/  I2IP.S8.S32.SAT R17, R20, R19, R17 ;  /* 0x0000001314117239 */ /* 0x000fe20000001411 */
[-C--:B------:R-:W-:Y:S02]  /*8460*/  IMAD R27, R2, R40.reuse, R27 ;  /* 0x00000028021b7224 */ /* 0x080fe400078e021b */
[-C--:B------:R-:W-:Y:S01]  /*8470*/  IMAD R28, R3, R40.reuse, R28 ;  /* 0x00000028031c7224 */ /* 0x080fe200078e021c */
[----:B------:R-:W-:Y:S01]  /*8480*/  I2IP.S8.S32.SAT R18, R26, R25, RZ ;  /* 0x000000191a127239 */ /* 0x000fe200000014ff */
[-C--:B------:R-:W-:Y:S02]  /*8490*/  IMAD R29, R4, R40.reuse, R29 ;  /* 0x00000028041d7224 */ /* 0x080fe400078e021d */
[----:B------:R-:W-:Y:S01]  /*84a0*/  IMAD R30, R47, R40, R30 ;  /* 0x000000282f1e7224 */ /* 0x000fe200078e021e */
[----:B------:R-:W-:Y:S04]  /*84b0*/  I2IP.S8.S32.SAT R18, R24, R23, R18 ;  /* 0x0000001718127239 */ /* 0x000fe80000001412 */
[----:B------:R-:W-:Y:S04]  /*84c0*/  I2IP.S8.S32.SAT R29, R30, R29, RZ ;  /* 0x0000001d1e1d7239 */ /* 0x000fe800000014ff */
[----:B------:R-:W-:Y:S05]  /*84d0*/  I2IP.S8.S32.SAT R19, R28, R27, R29 ;  /* 0x0000001b1c137239 */ /* 0x000fea000000141d */
        /* <DEDUP_REMOVED lines=10> */
[----:B------:R-:W-:Y:S02]  /*8580*/  UIADD3 UR13, UPT, UPT, UR49, 0x20, URZ ;  /* 0x00000020310d7890 */ /* 0x000fe4000fffe0ff */
[----:B------:R-:W-:Y:S01]  /*8590*/  UIADD3 UR12, UPT, UPT, UR44, 0x3200, URZ ;  /* 0x000032002c0c7890 */ /* 0x000fe2000fffe0ff */
[----:B------:R-:W-:Y:S01]  /*85a0*/  UMOV UR14, UR50 ;  /* 0x00000032000e7c82 */ /* 0x000fe20008000000 */
[----:B------:R-:W-:Y:S01]  /*85b0*/  UMOV UR15, UR36 ;  /* 0x00000024000f7c82 */ /* 0x000fe20008000000 */
[----:B------:R-:W-:Y:S02]  /*85c0*/  UIADD3 UR9, UPT, UPT, UR49, 0x60, URZ ;  /* 0x0000006031097890 */ /* 0x000fe4000fffe0ff */
[----:B------:R-:W-:Y:S01]  /*85d0*/  UIADD3 UR8, UPT, UPT, UR44, 0x3a00, URZ ;  /* 0x00003a002c087890 */ /* 0x000fe2000fffe0ff */
[----:B------:R-:W-:Y:S01]  /*85e0*/  UMOV UR10, UR50 ;  /* 0x00000032000a7c82 */ /* 0x000fe20008000000 */
[----:B------:R-:W-:Y:S01]  /*85f0*/  UMOV UR11, UR36 ;  /* 0x00000024000b7c82 */ /* 0x000fe20008000000 */
[----:B--2---:R-:W-:Y:S04]  /*8600*/  UIADD3 UR4, UP0, UPT, UR6, 0x680, URZ ;  /* 0x0000068006047890 */ /* 0x004fe8000ff1e0ff */
[----:B------:R-:W-:Y:S09]  /*8610*/  UIADD3.X UR5, UPT, UPT, URZ, UR7, URZ, UP0, !UPT ;  /* 0x00000007ff057290 */ /* 0x000ff200087fe4ff */
[----:B------:R2:W-:Y:S01]  /*8620*/  UTMASTG.3D [UR12], [UR4] ;  /* 0x0000000c040073b5 */ /* 0x0005e20008010000 */
[----:B------:R2:W-:Y:S01]  /*8630*/  UTMASTG.3D [UR8], [UR4] ;  /* 0x00000008040073b5 */ /* 0x0005e20008010000 */
[----:B------:R0:W-:Y:S01]  /*8640*/  UTMACMDFLUSH ;  /* 0x00000000000079b7 */ /* 0x0001e20000000000 */
[----:B--2---:R-:W-:Y:S04]  /*8650*/  DEPBAR.LE SB0, 0x1 ;  /* 0x000080400000791a */ /* 0x004fe80000000000 */
.L_x_131:
[----:B------:R-:W-:Y:S05]  /*8660*/  BSYNC.RECONVERGENT B0 ;  /* 0x0000000000007941 */ /* 0x000fea0003800200 */
.L_x_130:
[----:B------:R-:W-:Y:S01]  /*8670*/  BAR.SYNC.DEFER_BLOCKING 0x1, 0x80 ;  /* 0x0042000000007b1d */ /* 0x000fe20000010000 */
[----:B------:R-:W-:Y:S01]  /*8680*/  ISETP.NE.AND P0, PT, R83, 0x2, PT ;  /* 0x000000025300780c */ /* 0x000fe20003f05270 */
[----:B------:R-:W-:Y:S01]  /*8690*/  UISETP.NE.AND UP0, UPT, UR45, URZ, UPT ;  /* 0x000000ff2d00728c */ /* 0x000fe2000bf05270 */
[----:B------:R-:W-:Y:S01]  /*86a0*/  ISETP.NE.AND P1, PT, R36, 0x4, PT ;  /* 0x000000042400780c */ /* 0x000fe20003f25270 */
[----:B------:R-:W-:Y:S01]  /*86b0*/  UIADD3 UR28, UPT, UPT, UR37, UR62, URZ ;  /* 0x0000003e251c7290 */ /* 0x000fe2000fffe0ff */
[----:B------:R-:W-:Y:S01]  /*86c0*/  SEL R2, RZ, 0x1, P0 ;  /* 0x00000001ff027807 */ /* 0x000fe20000000000 */
[----:B------:R-:W-:Y:S01]  /*86d0*/  UIADD3 UR20, UPT, UPT, UR38, UR61, URZ ;  /* 0x0000003d26147290 */ /* 0x000fe2000fffe0ff */
[----:B------:R-:W-:Y:S02]  /*86e0*/  SEL R0, RZ, 0x1, P1 ;  /* 0x00000001ff007807 */ /* 0x000fe40000800000 */
[----:B------:R-:W-:Y:S02]  /*86f0*/  LOP3.LUT R86, R86, R2, RZ, 0x3c, !PT ;  /* 0x0000000256567212 */ /* 0x000fe400078e3cff */
[----:B------:R-:W-:Y:S02]  /*8700*/  LOP3.LUT R87, R87, R0, RZ, 0x3c, !PT ;  /* 0x0000000057577212 */ /* 0x000fe400078e3cff */
[----:B------:R-:W-:Y:S02]  /*8710*/  SEL R83, R83, RZ, P0 ;  /* 0x000000ff53537207 */ /* 0x000fe40000000000 */
[----:B------:R-:W-:Y:S01]  /*8720*/  SEL R36, R36, RZ, P1 ;  /* 0x000000ff24247207 */ /* 0x000fe20000800000 */
[----:B------:R-:W-:Y:S01]  /*8730*/  UMOV UR36, UR59 ;  /* 0x0000003b00247c82 */ /* 0x000fe20008000000 */
[----:B------:R-:W-:Y:S05]  /*8740*/  BRA.U UP0, `(.L_x_132) ;  /* 0xffffffd500747547 */ /* 0x000fea000b83ffff */
[----:B------:R-:W-:Y:S05]  /*8750*/  EXIT ;  /* 0x000000000000794d */ /* 0x000fea0003800000 */
.L_x_25:
[----:B---3--:R3:W4:Y:S02]  /*8760*/  SYNCS.PHASECHK.TRANS64.TRYWAIT P0, [R0+URZ+0x170], R2 ;  /* 0x00017002000075a7 */ /* 0x00872400080011ff */
[----:B----4-:R-:W-:Y:S05]  /*8770*/  @!P0 NANOSLEEP.SYNCS 0x989680 ;  /* 0x009896800000895d */ /* 0x010fea0003900000 */
[----:B------:R-:W4:Y:S02]  /*8780*/  @!P0 SYNCS.PHASECHK.TRANS64 P0, [R0+URZ+0x170], R2 ;  /* 0x00017002000085a7 */ /* 0x000f2400080010ff */
[----:B----4-:R-:W-:Y:S05]  /*8790*/  @!P0 BRA `(.L_x_25) ;  /* 0xfffffffc00f08947 */ /* 0x010fea000383ffff */
[----:B------:R-:W-:Y:S05]  /*87a0*/  BRA `(.L_x_133) ;  /* 0xffffff9400387947 */ /* 0x000fea000383ffff */
.L_x_28:
[----:B--2---:R-:W-:-:S07]  /*87b0*/  MOV R0, UR33 ;  /* 0x0000002100007c02 */ /* 0x004fce0008000f00 */
.L_x_134:
[----:B--2---:R2:W3:Y:S02]  /*87c0*/  SYNCS.PHASECHK.TRANS64.TRYWAIT P0, [R0+URZ+0x68], R3 ;  /* 0x00006803000075a7 */ /* 0x0044e400080011ff */
[----:B---3--:R-:W-:Y:S05]  /*87d0*/  @!P0 NANOSLEEP.SYNCS 0x989680 ;  /* 0x009896800000895d */ /* 0x008fea0003900000 */
[----:B------:R-:W3:Y:S02]  /*87e0*/  @!P0 SYNCS.PHASECHK.TRANS64 P0, [R0+URZ+0x68], R3 ;  /* 0x00006803000085a7 */ /* 0x000ee400080010ff */
[----:B---3--:R-:W-:Y:S05]  /*87f0*/  @!P0 BRA `(.L_x_134) ;  /* 0xfffffffc00f08947 */ /* 0x008fea000383ffff */
[----:B------:R-:W-:Y:S05]  /*8800*/  BRA `(.L_x_27) ;  /* 0xffffff9400907947 */ /* 0x000fea000383ffff */
.L_x_35:
[----:B-1----:R-:W-:-:S07]  /*8810*/  MOV R0, UR17 ;  /* 0x0000001100007c02 */ /* 0x002fce0008000f00 */
.L_x_135:
[----:B-1----:R1:W2:Y:S02]  /*8820*/  SYNCS.PHASECHK.TRANS64.TRYWAIT P0, [R0+URZ+0x68], R3 ;  /* 0x00006803000075a7 */ /* 0x0022a400080011ff */
[----:B--2---:R-:W-:Y:S05]  /*8830*/  @!P0 NANOSLEEP.SYNCS 0x989680 ;  /* 0x009896800000895d */ /* 0x004fea0003900000 */
[----:B------:R-:W2:Y:S02]  /*8840*/  @!P0 SYNCS.PHASECHK.TRANS64 P0, [R0+URZ+0x68], R3 ;  /* 0x00006803000085a7 */ /* 0x000ea400080010ff */
[----:B--2---:R-:W-:Y:S05]  /*8850*/  @!P0 BRA `(.L_x_135) ;  /* 0xfffffffc00f08947 */ /* 0x004fea000383ffff */
[----:B------:R-:W-:Y:S05]  /*8860*/  BRA `(.L_x_34) ;  /* 0xffffff9800587947 */ /* 0x000fea000383ffff */
.L_x_40:
[----:B-1----:R1:W2:Y:S02]  /*8870*/  SYNCS.PHASECHK.TRANS64.TRYWAIT P0, [R3+URZ+0x100], R0 ;  /* 0x00010000030075a7 */ /* 0x0022a400080011ff */
[----:B--2---:R-:W-:Y:S05]  /*8880*/  @!P0 NANOSLEEP.SYNCS 0x989680 ;  /* 0x009896800000895d */ /* 0x004fea0003900000 */
[----:B------:R-:W2:Y:S02]  /*8890*/  @!P0 SYNCS.PHASECHK.TRANS64 P0, [R3+URZ+0x100], R0 ;  /* 0x00010000030085a7 */ /* 0x000ea400080010ff */
[----:B--2---:R-:W-:Y:S05]  /*88a0*/  @!P0 BRA `(.L_x_40) ;  /* 0xfffffffc00f08947 */ /* 0x004fea000383ffff */
[----:B------:R-:W-:Y:S05]  /*88b0*/  BRA `(.L_x_136) ;  /* 0xffffff9c00087947 */ /* 0x000fea000383ffff */
.L_x_44:
[----:B------:R-:W-:-:S07]  /*88c0*/  MOV R0, UR4 ;  /* 0x0000000400007c02 */ /* 0x000fce0008000f00 */
.L_x_137:
[----:B-1----:R1:W2:Y:S02]  /*88d0*/  SYNCS.PHASECHK.TRANS64.TRYWAIT P0, [R0+URZ], R2 ;  /* 0x00000002000075a7 */ /* 0x0022a400080011ff */
[----:B--2---:R-:W-:Y:S05]  /*88e0*/  @!P0 NANOSLEEP.SYNCS 0x989680 ;  /* 0x009896800000895d */ /* 0x004fea0003900000 */
[----:B------:R-:W2:Y:S02]  /*88f0*/  @!P0 SYNCS.PHASECHK.TRANS64 P0, [R0+URZ], R2 ;  /* 0x00000002000085a7 */ /* 0x000ea400080010ff */
[----:B--2---:R-:W-:Y:S05]  /*8900*/  @!P0 BRA `(.L_x_137) ;  /* 0xfffffffc00f08947 */ /* 0x004fea000383ffff */
[----:B------:R-:W-:Y:S05]  /*8910*/  BRA `(.L_x_138) ;  /* 0xffffffa000ac7947 */ /* 0x000fea000383ffff */
.L_x_45:
[----:B------:R-:W-:-:S07]  /*8920*/  MOV R0, UR5 ;  /* 0x0000000500007c02 */ /* 0x000fce0008000f00 */
.L_x_139:
[----:B-1----:R1:W2:Y:S02]  /*8930*/  SYNCS.PHASECHK.TRANS64.TRYWAIT P0, [R0+URZ], R3 ;  /* 0x00000003000075a7 */ /* 0x0022a400080011ff */
[----:B--2---:R-:W-:Y:S05]  /*8940*/  @!P0 NANOSLEEP.SYNCS 0x989680 ;  /* 0x009896800000895d */ /* 0x004fea0003900000 */
[----:B------:R-:W2:Y:S02]  /*8950*/  @!P0 SYNCS.PHASECHK.TRANS64 P0, [R0+URZ], R3 ;  /* 0x00000003000085a7 */ /* 0x000ea400080010ff */
[----:B--2---:R-:W-:Y:S05]  /*8960*/  @!P0 BRA `(.L_x_139) ;  /* 0xfffffffc00f08947 */ /* 0x004fea000383ffff */
[----:B------:R-:W-:Y:S05]  /*8970*/  BRA `(.L_x_140) ;  /* 0xffffffa000b87947 */ /* 0x000fea000383ffff */
.L_x_46:
[----:B------:R-:W-:-:S07]  /*8980*/  MOV R0, UR5 ;  /* 0x0000000500007c02 */ /* 0x000fce0008000f00 */
.L_x_141:
[----:B-1----:R1:W2:Y:S02]  /*8990*/  SYNCS.PHASECHK.TRANS64.TRYWAIT P0, [R0+URZ], R3 ;  /* 0x00000003000075a7 */ /* 0x0022a400080011ff */
[----:B--2---:R-:W-:Y:S05]  /*89a0*/  @!P0 NANOSLEEP.SYNCS 0x989680 ;  /* 0x009896800000895d */ /* 0x004fea0003900000 */
[----:B------:R-:W2:Y:S02]  /*89b0*/  @!P0 SYNCS.PHASECHK.TRANS64 P0, [R0+URZ], R3 ;  /* 0x00000003000085a7 */ /* 0x000ea400080010ff */
[----:B--2---:R-:W-:Y:S05]  /*89c0*/  @!P0 BRA `(.L_x_141) ;  /* 0xfffffffc00f08947 */ /* 0x004fea000383ffff */
[----:B------:R-:W-:Y:S05]  /*89d0*/  BRA `(.L_x_142) ;  /* 0xffffffa000c47947 */ /* 0x000fea000383ffff */
.L_x_47:
[----:B------:R-:W-:-:S07]  /*89e0*/  MOV R0, UR5 ;  /* 0x0000000500007c02 */ /* 0x000fce0008000f00 */
.L_x_143:
[----:B-1----:R1:W2:Y:S02]  /*89f0*/  SYNCS.PHASECHK.TRANS64.TRYWAIT P0, [R0+URZ], R3 ;  /* 0x00000003000075a7 */ /* 0x0022a400080011ff */
[----:B--2---:R-:W-:Y:S05]  /*8a00*/  @!P0 NANOSLEEP.SYNCS 0x989680 ;  /* 0x009896800000895d */ /* 0x004fea0003900000 */
[----:B------:R-:W2:Y:S02]  /*8a10*/  @!P0 SYNCS.PHASECHK.TRANS64 P0, [R0+URZ], R3 ;  /* 0x00000003000085a7 */ /* 0x000ea400080010ff */
[----:B--2---:R-:W-:Y:S05]  /*8a20*/  @!P0 BRA `(.L_x_143) ;  /* 0xfffffffc00f08947 */ /* 0x004fea000383ffff */
[----:B------:R-:W-:Y:S05]  /*8a30*/  BRA `(.L_x_144) ;  /* 0xffffffa000d07947 */ /* 0x000fea000383ffff */
.L_x_48:
[----:B------:R-:W-:-:S07]  /*8a40*/  MOV R0, UR5 ;  /* 0x0000000500007c02 */ /* 0x000fce0008000f00 */
.L_x_145:
[----:B-1----:R1:W2:Y:S02]  /*8a50*/  SYNCS.PHASECHK.TRANS64.TRYWAIT P0, [R0+URZ], R3 ;  /* 0x00000003000075a7 */ /* 0x0022a400080011ff */
[----:B--2---:R-:W-:Y:S05]  /*8a60*/  @!P0 NANOSLEEP.SYNCS 0x989680 ;  /* 0x009896800000895d */ /* 0x004fea0003900000 */
[----:B------:R-:W2:Y:S02]  /*8a70*/  @!P0 SYNCS.PHASECHK.TRANS64 P0, [R0+URZ], R3 ;  /* 0x00000003000085a7 */ /* 0x000ea400080010ff */
[----:B--2---:R-:W-:Y:S05]  /*8a80*/  @!P0 BRA `(.L_x_145) ;  /* 0xfffffffc00f08947 */ /* 0x004fea000383ffff */
[----:B------:R-:W-:Y:S05]  /*8a90*/  BRA `(.L_x_146) ;  /* 0xffffffa000dc7947 */ /* 0x000fea000383ffff */
.L_x_49:
[----:B------:R-:W-:-:S07]  /*8aa0*/  MOV R0, UR5 ;  /* 0x0000000500007c02 */ /* 0x000fce0008000f00 */
.L_x_147:
[----:B-1----:R1:W2:Y:S02]  /*8ab0*/  SYNCS.PHASECHK.TRANS64.TRYWAIT P0, [R0+URZ], R3 ;  /* 0x00000003000075a7 */ /* 0x0022a400080011ff */
[----:B--2---:R-:W-:Y:S05]  /*8ac0*/  @!P0 NANOSLEEP.SYNCS 0x989680 ;  /* 0x009896800000895d */ /* 0x004fea0003900000 */
[----:B------:R-:W2:Y:S02]  /*8ad0*/  @!P0 SYNCS.PHASECHK.TRANS64 P0, [R0+URZ], R3 ;  /* 0x00000003000085a7 */ /* 0x000ea400080010ff */
[----:B--2---:R-:W-:Y:S05]  /*8ae0*/  @!P0 BRA `(.L_x_147) ;  /* 0xfffffffc00f08947 */ /* 0x004fea000383ffff */
[----:B------:R-:W-:Y:S05]  /*8af0*/  BRA `(.L_x_148) ;  /* 0xffffffa000e87947 */ /* 0x000fea000383ffff */
.L_x_50:
[----:B------:R-:W-:-:S07]  /*8b00*/  MOV R0, UR5 ;  /* 0x0000000500007c02 */ /* 0x000fce0008000f00 */
.L_x_149:
[----:B-1----:R1:W2:Y:S02]  /*8b10*/  SYNCS.PHASECHK.TRANS64.TRYWAIT P0, [R0+URZ], R3 ;  /* 0x00000003000075a7 */ /* 0x0022a400080011ff */
[----:B--2---:R-:W-:Y:S05]  /*8b20*/  @!P0 NANOSLEEP.SYNCS 0x989680 ;  /* 0x009896800000895d */ /* 0x004fea0003900000 */
[----:B------:R-:W2:Y:S02]  /*8b30*/  @!P0 SYNCS.PHASECHK.TRANS64 P0, [R0+URZ], R3 ;  /* 0x00000003000085a7 */ /* 0x000ea400080010ff */
[----:B--2---:R-:W-:Y:S05]  /*8b40*/  @!P0 BRA `(.L_x_149) ;  /* 0xfffffffc00f08947 */ /* 0x004fea000383ffff */
[----:B------:R-:W-:Y:S05]  /*8b50*/  BRA `(.L_x_150) ;  /* 0xffffffa000f47947 */ /* 0x000fea000383ffff */
.L_x_51:
[----:B------:R-:W-:-:S07]  /*8b60*/  MOV R0, UR5 ;  /* 0x0000000500007c02 */ /* 0x000fce0008000f00 */
.L_x_151:
[----:B-1----:R1:W2:Y:S02]  /*8b70*/  SYNCS.PHASECHK.TRANS64.TRYWAIT P0, [R0+URZ], R3 ;  /* 0x00000003000075a7 */ /* 0x0022a400080011ff */
[----:B--2---:R-:W-:Y:S05]  /*8b80*/  @!P0 NANOSLEEP.SYNCS 0x989680 ;  /* 0x009896800000895d */ /* 0x004fea0003900000 */
[----:B------:R-:W2:Y:S02]  /*8b90*/  @!P0 SYNCS.PHASECHK.TRANS64 P0, [R0+URZ], R3 ;  /* 0x00000003000085a7 */ /* 0x000ea400080010ff */
[----:B--2---:R-:W-:Y:S05]  /*8ba0*/  @!P0 BRA `(.L_x_151) ;  /* 0xfffffffc00f08947 */ /* 0x004fea000383ffff */
[----:B------:R-:W-:Y:S05]  /*8bb0*/  BRA `(.L_x_152) ;  /* 0xffffffa400007947 */ /* 0x000fea000383ffff */
.L_x_52:
[----:B------:R-:W-:-:S07]  /*8bc0*/  MOV R0, UR5 ;  /* 0x0000000500007c02 */ /* 0x000fce0008000f00 */
.L_x_153:
[----:B-1----:R1:W2:Y:S02]  /*8bd0*/  SYNCS.PHASECHK.TRANS64.TRYWAIT P0, [R0+URZ], R3 ;  /* 0x00000003000075a7 */ /* 0x0022a400080011ff */
[----:B--2---:R-:W-:Y:S05]  /*8be0*/  @!P0 NANOSLEEP.SYNCS 0x989680 ;  /* 0x009896800000895d */ /* 0x004fea0003900000 */
[----:B------:R-:W2:Y:S02]  /*8bf0*/  @!P0 SYNCS.PHASECHK.TRANS64 P0, [R0+URZ], R3 ;  /* 0x00000003000085a7 */ /* 0x000ea400080010ff */
[----:B--2---:R-:W-:Y:S05]  /*8c00*/  @!P0 BRA `(.L_x_153) ;  /* 0xfffffffc00f08947 */ /* 0x004fea000383ffff */
[----:B------:R-:W-:Y:S05]  /*8c10*/  BRA `(.L_x_154) ;  /* 0xffffffa4000c7947 */ /* 0x000fea000383ffff */
.L_x_53:
[----:B------:R-:W-:-:S07]  /*8c20*/  MOV R0, UR5 ;  /* 0x0000000500007c02 */ /* 0x000fce0008000f00 */
.L_x_155:
[----:B-1----:R1:W2:Y:S02]  /*8c30*/  SYNCS.PHASECHK.TRANS64.TRYWAIT P0, [R0+URZ], R3 ;  /* 0x00000003000075a7 */ /* 0x0022a400080011ff */
[----:B--2---:R-:W-:Y:S05]  /*8c40*/  @!P0 NANOSLEEP.SYNCS 0x989680 ;  /* 0x009896800000895d */ /* 0x004fea0003900000 */
[----:B------:R-:W2:Y:S02]  /*8c50*/  @!P0 SYNCS.PHASECHK.TRANS64 P0, [R0+URZ], R3 ;  /* 0x00000003000085a7 */ /* 0x000ea400080010ff */
[----:B--2---:R-:W-:Y:S05]  /*8c60*/  @!P0 BRA `(.L_x_155) ;  /* 0xfffffffc00f08947 */ /* 0x004fea000383ffff */
[----:B------:R-:W-:Y:S05]  /*8c70*/  BRA `(.L_x_156) ;  /* 0xffffffa400187947 */ /* 0x000fea000383ffff */
.L_x_54:
[----:B------:R-:W-:-:S07]  /*8c80*/  MOV R0, UR5 ;  /* 0x0000000500007c02 */ /* 0x000fce0008000f00 */
.L_x_157:
[----:B-1----:R1:W2:Y:S02]  /*8c90*/  SYNCS.PHASECHK.TRANS64.TRYWAIT P0, [R0+URZ], R3 ;  /* 0x00000003000075a7 */ /* 0x0022a400080011ff */
[----:B--2---:R-:W-:Y:S05]  /*8ca0*/  @!P0 NANOSLEEP.SYNCS 0x989680 ;  /* 0x009896800000895d */ /* 0x004fea0003900000 */
[----:B------:R-:W2:Y:S02]  /*8cb0*/  @!P0 SYNCS.PHASECHK.TRANS64 P0, [R0+URZ], R3 ;  /* 0x00000003000085a7 */ /* 0x000ea400080010ff */
[----:B--2---:R-:W-:Y:S05]  /*8cc0*/  @!P0 BRA `(.L_x_157) ;  /* 0xfffffffc00f08947 */ /* 0x004fea000383ffff */
[----:B------:R-:W-:Y:S05]  /*8cd0*/  BRA `(.L_x_158) ;  /* 0xffffffa400247947 */ /* 0x000fea000383ffff */
.L_x_55:
[----:B------:R-:W-:-:S07]  /*8ce0*/  MOV R0, UR5 ;  /* 0x0000000500007c02 */ /* 0x000fce0008000f00 */
.L_x_159:
[----:B-1----:R1:W2:Y:S02]  /*8cf0*/  SYNCS.PHASECHK.TRANS64.TRYWAIT P0, [R0+URZ], R3 ;  /* 0x00000003000075a7 */ /* 0x0022a400080011ff */
[----:B--2---:R-:W-:Y:S05]  /*8d00*/  @!P0 NANOSLEEP.SYNCS 0x989680 ;  /* 0x009896800000895d */ /* 0x004fea0003900000 */
[----:B------:R-:W2:Y:S02]  /*8d10*/  @!P0 SYNCS.PHASECHK.TRANS64 P0, [R0+URZ], R3 ;  /* 0x00000003000085a7 */ /* 0x000ea400080010ff */
[----:B--2---:R-:W-:Y:S05]  /*8d20*/  @!P0 BRA `(.L_x_159) ;  /* 0xfffffffc00f08947 */ /* 0x004fea000383ffff */
[----:B------:R-:W-:Y:S05]  /*8d30*/  BRA `(.L_x_160) ;  /* 0xffffffa400307947 */ /* 0x000fea000383ffff */
.L_x_58:
[----:B--2---:R2:W3:Y:S02]  /*8d40*/  SYNCS.PHASECHK.TRANS64.TRYWAIT P0, [R2+URZ+0x160], R4 ;  /* 0x00016004020075a7 */ /* 0x0044e400080011ff */
[----:B---3--:R-:W-:Y:S05]  /*8d50*/  @!P0 NANOSLEEP.SYNCS 0x989680 ;  /* 0x009896800000895d */ /* 0x008fea0003900000 */
[----:B------:R-:W3:Y:S02]  /*8d60*/  @!P0 SYNCS.PHASECHK.TRANS64 P0, [R2+URZ+0x160], R4 ;  /* 0x00016004020085a7 */ /* 0x000ee400080010ff */
[----:B---3--:R-:W-:Y:S05]  /*8d70*/  @!P0 BRA `(.L_x_58) ;  /* 0xfffffffc00f08947 */ /* 0x008fea000383ffff */
[----:B------:R-:W-:Y:S05]  /*8d80*/  BRA `(.L_x_161) ;  /* 0xffffffa4008c7947 */ /* 0x000fea000383ffff */
.L_x_59:
[----:B------:R-:W-:-:S07]  /*8d90*/  MOV R2, UR4 ;  /* 0x0000000400027c02 */ /* 0x000fce0008000f00 */
.L_x_162:
[----:B--2---:R2:W3:Y:S02]  /*8da0*/  SYNCS.PHASECHK.TRANS64.TRYWAIT P0, [R2+URZ+0x110], R5 ;  /* 0x00011005020075a7 */ /* 0x0044e400080011ff */
[----:B---3--:R-:W-:Y:S05]  /*8db0*/  @!P0 NANOSLEEP.SYNCS 0x989680 ;  /* 0x009896800000895d */ /* 0x008fea0003900000 */
[----:B------:R-:W3:Y:S02]  /*8dc0*/  @!P0 SYNCS.PHASECHK.TRANS64 P0, [R2+URZ+0x110], R5 ;  /* 0x00011005020085a7 */ /* 0x000ee400080010ff */
[----:B---3--:R-:W-:Y:S05]  /*8dd0*/  @!P0 BRA `(.L_x_162) ;  /* 0xfffffffc00f08947 */ /* 0x008fea000383ffff */
[----:B------:R-:W-:Y:S05]  /*8de0*/  BRA `(.L_x_163) ;  /* 0xffffffa4009c7947 */ /* 0x000fea000383ffff */
.L_x_60:
[----:B--2---:R2:W3:Y:S02]  /*8df0*/  SYNCS.PHASECHK.TRANS64.TRYWAIT P1, [R2+URZ+0x100], R4 ;  /* 0x00010004020075a7 */ /* 0x0044e400080211ff */
[----:B---3--:R-:W-:Y:S05]  /*8e00*/  @!P1 NANOSLEEP.SYNCS 0x989680 ;  /* 0x009896800000995d */ /* 0x008fea0003900000 */
[----:B------:R-:W3:Y:S02]  /*8e10*/  @!P1 SYNCS.PHASECHK.TRANS64 P1, [R2+URZ+0x100], R4 ;  /* 0x00010004020095a7 */ /* 0x000ee400080210ff */
[----:B---3--:R-:W-:Y:S05]  /*8e20*/  @!P1 BRA `(.L_x_60) ;  /* 0xfffffffc00f09947 */ /* 0x008fea000383ffff */
[----:B------:R-:W-:Y:S05]  /*8e30*/  BRA `(.L_x_164) ;  /* 0xffffffa400cc7947 */ /* 0x000fea000383ffff */
.L_x_63:
[----:B------:R-:W-:-:S07]  /*8e40*/  MOV R0, UR4 ;  /* 0x0000000400007c02 */ /* 0x000fce0008000f00 */
.L_x_165:
[----:B--2---:R2:W3:Y:S02]  /*8e50*/  SYNCS.PHASECHK.TRANS64.TRYWAIT P0, [R0+URZ+0x110], R2 ;  /* 0x00011002000075a7 */ /* 0x0044e400080011ff */
[----:B---3--:R-:W-:Y:S05]  /*8e60*/  @!P0 NANOSLEEP.SYNCS 0x989680 ;  /* 0x009896800000895d */ /* 0x008fea0003900000 */
[----:B------:R-:W3:Y:S02]  /*8e70*/  @!P0 SYNCS.PHASECHK.TRANS64 P0, [R0+URZ+0x110], R2 ;  /* 0x00011002000085a7 */ /* 0x000ee400080010ff */
[----:B---3--:R-:W-:Y:S05]  /*8e80*/  @!P0 BRA `(.L_x_165) ;  /* 0xfffffffc00f08947 */ /* 0x008fea000383ffff */
[----:B------:R-:W-:Y:S05]  /*8e90*/  BRA `(.L_x_62) ;  /* 0xffffffa800207947 */ /* 0x000fea000383ffff */
.L_x_72:
[----:B--2---:R-:W-:-:S04]  /*8ea0*/  MOV R5, UR5 ;  /* 0x0000000500057c02 */ /* 0x004fc80008000f00 */
[----:B------:R2:W3:Y:S03]  /*8eb0*/  SYNCS.PHASECHK.TRANS64.TRYWAIT P0, [R5+URZ+0x8], R6 ;  /* 0x00000806050075a7 */ /* 0x0004e600080011ff */
[----:B---3--:R-:W-:Y:S05]  /*8ec0*/  @!P0 NANOSLEEP.SYNCS 0x989680 ;  /* 0x009896800000895d */ /* 0x008fea0003900000 */
[----:B------:R-:W3:Y:S02]  /*8ed0*/  @!P0 SYNCS.PHASECHK.TRANS64 P0, [R5+URZ+0x8], R6 ;  /* 0x00000806050085a7 */ /* 0x000ee400080010ff */
[----:B---3--:R-:W-:Y:S05]  /*8ee0*/  @!P0 BRA `(.L_x_72) ;  /* 0xfffffffc00ec8947 */ /* 0x008fea000383ffff */
[----:B------:R-:W-:Y:S05]  /*8ef0*/  BRA `(.L_x_71) ;  /* 0xffffffa800d47947 */ /* 0x000fea000383ffff */
.L_x_74:
[----:B------:R-:W-:Y:S01]  /*8f00*/  BSSY B0, `(.L_x_166) ;  /* 0x0000006000007945 */ /* 0x000fe20003800000 */
[----:B------:R-:W-:-:S07]  /*8f10*/  MOV R15, 0xffffffff ;  /* 0xffffffff000f7802 */ /* 0x000fce0000000f00 */
[----:B-12--5:R-:W-:Y:S05]  /*8f20*/  WARPSYNC.COLLECTIVE R15, `(.L_x_167) ;  /* 0x000000000f0c7348 */ /* 0x026fea0003c00000 */
[----:B------:R-:W-:Y:S02]  /*8f30*/  ELECT P6, UR79, PT ;  /* 0x00000000004f782f */ /* 0x000fe400038c0000 */
[----:B------:R-:W-:Y:S01]  /*8f40*/  MOV R14, UR79 ;  /* 0x0000004f000e7c02 */ /* 0x000fe20008000f00 */
[----:B-12--5:R-:W-:Y:S10]  /*8f50*/  ENDCOLLECTIVE ;  /* 0x000000000000791b */ /* 0x026ff40003800000 */
.L_x_167:
[----:B------:R-:W-:Y:S05]  /*8f60*/  BSYNC B0 ;  /* 0x0000000000007941 */ /* 0x000fea0003800000 */
.L_x_166:
[----:B------:R-:W-:Y:S05]  /*8f70*/  BRA `(.L_x_168) ;  /* 0xffffffac00047947 */ /* 0x000fea000383ffff */
.L_x_76:
[----:B--2---:R-:W-:-:S04]  /*8f80*/  MOV R0, UR5 ;  /* 0x0000000500007c02 */ /* 0x004fc80008000f00 */
[----:B------:R2:W3:Y:S03]  /*8f90*/  SYNCS.PHASECHK.TRANS64.TRYWAIT P0, [R0+URZ+0x8], R4 ;  /* 0x00000804000075a7 */ /* 0x0004e600080011ff */
[----:B---3--:R-:W-:Y:S05]  /*8fa0*/  @!P0 NANOSLEEP.SYNCS 0x989680 ;  /* 0x009896800000895d */ /* 0x008fea0003900000 */
[----:B------:R-:W3:Y:S02]  /*8fb0*/  @!P0 SYNCS.PHASECHK.TRANS64 P0, [R0+URZ+0x8], R4 ;  /* 0x00000804000085a7 */ /* 0x000ee400080010ff */
[----:B---3--:R-:W-:Y:S05]  /*8fc0*/  @!P0 BRA `(.L_x_76) ;  /* 0xfffffffc00ec8947 */ /* 0x008fea000383ffff */
[----:B------:R-:W-:Y:S05]  /*8fd0*/  BRA `(.L_x_75) ;  /* 0xffffffac00087947 */ /* 0x000fea000383ffff */
.L_x_77:
[----:B-1----:R1:W2:Y:S02]  /*8fe0*/  SYNCS.PHASECHK.TRANS64.TRYWAIT P0, [R0+URZ+0x100], R4 ;  /* 0x00010004000075a7 */ /* 0x0022a400080011ff */
[----:B--2---:R-:W-:Y:S05]  /*8ff0*/  @!P0 NANOSLEEP.SYNCS 0x989680 ;  /* 0x009896800000895d */ /* 0x004fea0003900000 */
[----:B------:R-:W2:Y:S02]  /*9000*/  @!P0 SYNCS.PHASECHK.TRANS64 P0, [R0+URZ+0x100], R4 ;  /* 0x00010004000085a7 */ /* 0x000ea400080010ff */
[----:B--2---:R-:W-:Y:S05]  /*9010*/  @!P0 BRA `(.L_x_77) ;  /* 0xfffffffc00f08947 */ /* 0x004fea000383ffff */
[----:B------:R-:W-:Y:S05]  /*9020*/  BRA `(.L_x_169) ;  /* 0xffffffac00f47947 */ /* 0x000fea000383ffff */
.L_x_79:
[----:B------:R-:W-:-:S07]  /*9030*/  MOV R0, UR31 ;  /* 0x0000001f00007c02 */ /* 0x000fce0008000f00 */
.L_x_170:
[----:B-1----:R1:W2:Y:S02]  /*9040*/  SYNCS.PHASECHK.TRANS64.TRYWAIT P0, [R0+URZ+0x140], R4 ;  /* 0x00014004000075a7 */ /* 0x0022a400080011ff */
[----:B--2---:R-:W-:Y:S05]  /*9050*/  @!P0 NANOSLEEP.SYNCS 0x989680 ;  /* 0x009896800000895d */ /* 0x004fea0003900000 */
[----:B------:R-:W2:Y:S02]  /*9060*/  @!P0 SYNCS.PHASECHK.TRANS64 P0, [R0+URZ+0x140], R4 ;  /* 0x00014004000085a7 */ /* 0x000ea400080010ff */
[----:B--2---:R-:W-:Y:S05]  /*9070*/  @!P0 BRA `(.L_x_170) ;  /* 0xfffffffc00f08947 */ /* 0x004fea000383ffff */
[----:B------:R-:W-:Y:S05]  /*9080*/  BRA `(.L_x_171) ;  /* 0xffffffb000407947 */ /* 0x000fea000383ffff */
.L_x_82:
[----:B------:R-:W-:Y:S07]  /*9090*/  MOV R0, UR5 ;  /* 0x0000000500007c02 */ /* 0x000fee0008000f00 */
.L_x_172:
[----:B-1----:R1:W2:Y:S02]  /*90a0*/  SYNCS.PHASECHK.TRANS64.TRYWAIT P0, [R0+URZ], R4 ;  /* 0x00000004000075a7 */ /* 0x0022a400080011ff */
[----:B--2---:R-:W-:Y:S05]  /*90b0*/  @!P0 NANOSLEEP.SYNCS 0x989680 ;  /* 0x009896800000895d */ /* 0x004fea0003900000 */
[----:B------:R-:W2:Y:S02]  /*90c0*/  @!P0 SYNCS.PHASECHK.TRANS64 P0, [R0+URZ], R4 ;  /* 0x00000004000085a7 */ /* 0x000ea400080010ff */
[----:B--2---:R-:W-:Y:S05]  /*90d0*/  @!P0 BRA `(.L_x_172) ;  /* 0xfffffffc00f08947 */ /* 0x004fea000383ffff */
[----:B------:R-:W-:Y:S05]  /*90e0*/  BRA `(.L_x_81) ;  /* 0xffffffb000547947 */ /* 0x000fea000383ffff */
.L_x_86:
[----:B-1----:R-:W-:-:S07]  /*90f0*/  MOV R0, UR4 ;  /* 0x0000000400007c02 */ /* 0x002fce0008000f00 */
.L_x_173:
[----:B-1----:R1:W2:Y:S02]  /*9100*/  SYNCS.PHASECHK.TRANS64.TRYWAIT P0, [R0+URZ], R2 ;  /* 0x00000002000075a7 */ /* 0x0022a400080011ff */
[----:B--2---:R-:W-:Y:S05]  /*9110*/  @!P0 NANOSLEEP.SYNCS 0x989680 ;  /* 0x009896800000895d */ /* 0x004fea0003900000 */
[----:B------:R-:W2:Y:S02]  /*9120*/  @!P0 SYNCS.PHASECHK.TRANS64 P0, [R0+URZ], R2 ;  /* 0x00000002000085a7 */ /* 0x000ea400080010ff */
[----:B--2---:R-:W-:Y:S05]  /*9130*/  @!P0 BRA `(.L_x_173) ;  /* 0xfffffffc00f08947 */ /* 0x004fea000383ffff */
[----:B------:R-:W-:Y:S05]  /*9140*/  BRA `(.L_x_174) ;  /* 0xffffffb400487947 */ /* 0x000fea000383ffff */
.L_x_87:
[----:B------:R-:W-:-:S07]  /*9150*/  MOV R0, UR5 ;  /* 0x0000000500007c02 */ /* 0x000fce0008000f00 */
.L_x_175:
[----:B-1----:R1:W2:Y:S02]  /*9160*/  SYNCS.PHASECHK.TRANS64.TRYWAIT P0, [R0+URZ], R3 ;  /* 0x00000003000075a7 */ /* 0x0022a400080011ff */
[----:B--2---:R-:W-:Y:S05]  /*9170*/  @!P0 NANOSLEEP.SYNCS 0x989680 ;  /* 0x009896800000895d */ /* 0x004fea0003900000 */
[----:B------:R-:W2:Y:S02]  /*9180*/  @!P0 SYNCS.PHASECHK.TRANS64 P0, [R0+URZ], R3 ;  /* 0x00000003000085a7 */ /* 0x000ea400080010ff */
[----:B--2---:R-:W-:Y:S05]  /*9190*/  @!P0 BRA `(.L_x_175) ;  /* 0xfffffffc00f08947 */ /* 0x004fea000383ffff */
[----:B------:R-:W-:Y:S05]  /*91a0*/  BRA `(.L_x_176) ;  /* 0xffffffb400547947 */ /* 0x000fea000383ffff */
.L_x_88:
[----:B------:R-:W-:-:S07]  /*91b0*/  MOV R0, UR5 ;  /* 0x0000000500007c02 */ /* 0x000fce0008000f00 */
.L_x_177:
[----:B-1----:R1:W2:Y:S02]  /*91c0*/  SYNCS.PHASECHK.TRANS64.TRYWAIT P0, [R0+URZ], R3 ;  /* 0x00000003000075a7 */ /* 0x0022a400080011ff */
[----:B--2---:R-:W-:Y:S05]  /*91d0*/  @!P0 NANOSLEEP.SYNCS 0x989680 ;  /* 0x009896800000895d */ /* 0x004fea0003900000 */
[----:B------:R-:W2:Y:S02]  /*91e0*/  @!P0 SYNCS.PHASECHK.TRANS64 P0, [R0+URZ], R3 ;  /* 0x00000003000085a7 */ /* 0x000ea400080010ff */
[----:B--2---:R-:W-:Y:S05]  /*91f0*/  @!P0 BRA `(.L_x_177) ;  /* 0xfffffffc00f08947 */ /* 0x004fea000383ffff */
[----:B------:R-:W-:Y:S05]  /*9200*/  BRA `(.L_x_178) ;  /* 0xffffffb400607947 */ /* 0x000fea000383ffff */
.L_x_91:
[----:B------:R-:W-:-:S07]  /*9210*/  MOV R0, UR26 ;  /* 0x0000001a00007c02 */ /* 0x000fce0008000f00 */
.L_x_179:
[----:B-1----:R1:W2:Y:S02]  /*9220*/  SYNCS.PHASECHK.TRANS64.TRYWAIT P1, [R0+URZ+0x180], R2 ;  /* 0x00018002000075a7 */ /* 0x0022a400080211ff */
[----:B--2---:R-:W-:Y:S05]  /*9230*/  @!P1 NANOSLEEP.SYNCS 0x989680 ;  /* 0x009896800000995d */ /* 0x004fea0003900000 */
[----:B------:R-:W2:Y:S02]  /*9240*/  @!P1 SYNCS.PHASECHK.TRANS64 P1, [R0+URZ+0x180], R2 ;  /* 0x00018002000095a7 */ /* 0x000ea400080210ff */
[----:B--2---:R-:W-:Y:S05]  /*9250*/  @!P1 BRA `(.L_x_179) ;  /* 0xfffffffc00f09947 */ /* 0x004fea000383ffff */
[----:B------:R-:W-:Y:S05]  /*9260*/  BRA `(.L_x_180) ;  /* 0xffffffb400ac7947 */ /* 0x000fea000383ffff */
.L_x_96:
[----:B---3--:R3:W4:Y:S02]  /*9270*/  SYNCS.PHASECHK.TRANS64.TRYWAIT P0, [R12+URZ+0x100], R0 ;  /* 0x000100000c0075a7 */ /* 0x00872400080011ff */
[----:B----4-:R-:W-:Y:S05]  /*9280*/  @!P0 NANOSLEEP.SYNCS 0x989680 ;  /* 0x009896800000895d */ /* 0x010fea0003900000 */
[----:B------:R-:W4:Y:S02]  /*9290*/  @!P0 SYNCS.PHASECHK.TRANS64 P0, [R12+URZ+0x100], R0 ;  /* 0x000100000c0085a7 */ /* 0x000f2400080010ff */
[----:B----4-:R-:W-:Y:S05]  /*92a0*/  @!P0 BRA `(.L_x_96) ;  /* 0xfffffffc00f08947 */ /* 0x010fea000383ffff */
[----:B------:R-:W-:Y:S05]  /*92b0*/  BRA `(.L_x_181) ;  /* 0xffffffb800cc7947 */ /* 0x000fea000383ffff */
.L_x_99:
[----:B-1----:R-:W-:Y:S07]  /*92c0*/  MOV R0, UR21 ;  /* 0x0000001500007c02 */ /* 0x002fee0008000f00 */
.L_x_182:
[----:B-1----:R1:W3:Y:S02]  /*92d0*/  SYNCS.PHASECHK.TRANS64.TRYWAIT P2, [R0+URZ+0xf8], R6 ;  /* 0x0000f806000075a7 */ /* 0x0022e400080411ff */
[----:B---3--:R-:W-:Y:S05]  /*92e0*/  @!P2 NANOSLEEP.SYNCS 0x989680 ;  /* 0x009896800000a95d */ /* 0x008fea0003900000 */
[----:B------:R-:W3:Y:S02]  /*92f0*/  @!P2 SYNCS.PHASECHK.TRANS64 P2, [R0+URZ+0xf8], R6 ;  /* 0x0000f8060000a5a7 */ /* 0x000ee400080410ff */
[----:B---3--:R-:W-:Y:S05]  /*9300*/  @!P2 BRA `(.L_x_182) ;  /* 0xfffffffc00f0a947 */ /* 0x008fea000383ffff */
[----:B------:R-:W-:Y:S05]  /*9310*/  BRA `(.L_x_98) ;  /* 0xffffffc000347947 */ /* 0x000fea000383ffff */
.L_x_102:
[----:B------:R-:W-:Y:S07]  /*9320*/  MOV R0, UR21 ;  /* 0x0000001500007c02 */ /* 0x000fee0008000f00 */
.L_x_183:
[----:B-1----:R1:W3:Y:S02]  /*9330*/  SYNCS.PHASECHK.TRANS64.TRYWAIT P0, [R0+URZ+0xe0], R9 ;  /* 0x0000e009000075a7 */ /* 0x0022e400080011ff */
[----:B---3--:R-:W-:Y:S05]  /*9340*/  @!P0 NANOSLEEP.SYNCS 0x989680 ;  /* 0x009896800000895d */ /* 0x008fea0003900000 */
[----:B------:R-:W3:Y:S02]  /*9350*/  @!P0 SYNCS.PHASECHK.TRANS64 P0, [R0+URZ+0xe0], R9 ;  /* 0x0000e009000085a7 */ /* 0x000ee400080010ff */
[----:B---3--:R-:W-:Y:S05]  /*9360*/  @!P0 BRA `(.L_x_183) ;  /* 0xfffffffc00f08947 */ /* 0x008fea000383ffff */
[----:B------:R-:W-:Y:S05]  /*9370*/  BRA `(.L_x_184) ;  /* 0xffffffc000907947 */ /* 0x000fea000383ffff */
.L_x_103:
[----:B------:R-:W-:Y:S07]  /*9380*/  MOV R0, UR21 ;  /* 0x0000001500007c02 */ /* 0x000fee0008000f00 */
.L_x_185:
[----:B-1----:R1:W3:Y:S02]  /*9390*/  SYNCS.PHASECHK.TRANS64.TRYWAIT P0, [R0+URZ+0xe8], R9 ;  /* 0x0000e809000075a7 */ /* 0x0022e400080011ff */
[----:B---3--:R-:W-:Y:S05]  /*93a0*/  @!P0 NANOSLEEP.SYNCS 0x989680 ;  /* 0x009896800000895d */ /* 0x008fea0003900000 */
[----:B------:R-:W3:Y:S02]  /*93b0*/  @!P0 SYNCS.PHASECHK.TRANS64 P0, [R0+URZ+0xe8], R9 ;  /* 0x0000e809000085a7 */ /* 0x000ee400080010ff */
[----:B---3--:R-:W-:Y:S05]  /*93c0*/  @!P0 BRA `(.L_x_185) ;  /* 0xfffffffc00f08947 */ /* 0x008fea000383ffff */
[----:B------:R-:W-:Y:S05]  /*93d0*/  BRA `(.L_x_186) ;  /* 0xffffffc000e87947 */ /* 0x000fea000383ffff */
.L_x_105:
[----:B------:R-:W-:-:S07]  /*93e0*/  MOV R0, UR21 ;  /* 0x0000001500007c02 */ /* 0x000fce0008000f00 */
.L_x_187:
[----:B-1----:R1:W4:Y:S02]  /*93f0*/  SYNCS.PHASECHK.TRANS64.TRYWAIT P0, [R0+URZ+0xe0], R2 ;  /* 0x0000e002000075a7 */ /* 0x00232400080011ff */
[----:B----4-:R-:W-:Y:S05]  /*9400*/  @!P0 NANOSLEEP.SYNCS 0x989680 ;  /* 0x009896800000895d */ /* 0x010fea0003900000 */
[----:B------:R-:W4:Y:S02]  /*9410*/  @!P0 SYNCS.PHASECHK.TRANS64 P0, [R0+URZ+0xe0], R2 ;  /* 0x0000e002000085a7 */ /* 0x000f2400080010ff */
[----:B----4-:R-:W-:Y:S05]  /*9420*/  @!P0 BRA `(.L_x_187) ;  /* 0xfffffffc00f08947 */ /* 0x010fea000383ffff */
[----:B------:R-:W-:Y:S05]  /*9430*/  BRA `(.L_x_188) ;  /* 0xffffffc400747947 */ /* 0x000fea000383ffff */
.L_x_107:
[----:B--2---:R2:W3:Y:S02]  /*9440*/  SYNCS.PHASECHK.TRANS64.TRYWAIT P0, [R3+URZ+0x100], R0 ;  /* 0x00010000030075a7 */ /* 0x0044e400080011ff */
[----:B---3--:R-:W-:Y:S05]  /*9450*/  @!P0 NANOSLEEP.SYNCS 0x989680 ;  /* 0x009896800000895d */ /* 0x008fea0003900000 */
[----:B------:R-:W3:Y:S02]  /*9460*/  @!P0 SYNCS.PHASECHK.TRANS64 P0, [R3+URZ+0x100], R0 ;  /* 0x00010000030085a7 */ /* 0x000ee400080010ff */
[----:B---3--:R-:W-:Y:S05]  /*9470*/  @!P0 BRA `(.L_x_107) ;  /* 0xfffffffc00f08947 */ /* 0x008fea000383ffff */
[----:B------:R-:W-:Y:S05]  /*9480*/  BRA `(.L_x_189) ;  /* 0xffffffc800387947 */ /* 0x000fea000383ffff */
.L_x_118:
[----:B-1----:R1:W2:Y:S02]  /*9490*/  SYNCS.PHASECHK.TRANS64.TRYWAIT P1, [R4+URZ+0xd0], R0 ;  /* 0x0000d000040075a7 */ /* 0x0022a400080211ff */
[----:B--2---:R-:W-:Y:S05]  /*94a0*/  @!P1 NANOSLEEP.SYNCS 0x989680 ;  /* 0x009896800000995d */ /* 0x004fea0003900000 */
[----:B------:R-:W2:Y:S02]  /*94b0*/  @!P1 SYNCS.PHASECHK.TRANS64 P1, [R4+URZ+0xd0], R0 ;  /* 0x0000d000040095a7 */ /* 0x000ea400080210ff */
[----:B--2---:R-:W-:Y:S05]  /*94c0*/  @!P1 BRA `(.L_x_118) ;  /* 0xfffffffc00f09947 */ /* 0x004fea000383ffff */
[----:B------:R-:W-:Y:S05]  /*94d0*/  BRA `(.L_x_117) ;  /* 0xffffffd4008c7947 */ /* 0x000fea000383ffff */
.L_x_120:
[----:B-1----:R1:W2:Y:S02]  /*94e0*/  SYNCS.PHASECHK.TRANS64.TRYWAIT P0, [R82+URZ+0x120], R5 ;  /* 0x00012005520075a7 */ /* 0x0022a400080011ff */
[----:B--2---:R-:W-:Y:S05]  /*94f0*/  @!P0 NANOSLEEP.SYNCS 0x989680 ;  /* 0x009896800000895d */ /* 0x004fea0003900000 */
[----:B------:R-:W2:Y:S02]  /*9500*/  @!P0 SYNCS.PHASECHK.TRANS64 P0, [R82+URZ+0x120], R5 ;  /* 0x00012005520085a7 */ /* 0x000ea400080010ff */
[----:B--2---:R-:W-:Y:S05]  /*9510*/  @!P0 BRA `(.L_x_120) ;  /* 0xfffffffc00f08947 */ /* 0x004fea000383ffff */
[----:B------:R-:W-:Y:S05]  /*9520*/  BRA `(.L_x_119) ;  /* 0xffffffd400e07947 */ /* 0x000fea000383ffff */
.L_x_128:
[----:B--2---:R2:W3:Y:S02]  /*9530*/  SYNCS.PHASECHK.TRANS64.TRYWAIT P0, [R3+URZ+0xd0], R0 ;  /* 0x0000d000030075a7 */ /* 0x0044e400080011ff */
[----:B---3--:R-:W-:Y:S05]  /*9540*/  @!P0 NANOSLEEP.SYNCS 0x989680 ;  /* 0x009896800000895d */ /* 0x008fea0003900000 */
[----:B------:R-:W3:Y:S02]  /*9550*/  @!P0 SYNCS.PHASECHK.TRANS64 P0, [R3+URZ+0xd0], R0 ;  /* 0x0000d000030085a7 */ /* 0x000ee400080010ff */
[----:B---3--:R-:W-:Y:S05]  /*9560*/  @!P0 BRA `(.L_x_128) ;  /* 0xfffffffc00f08947 */ /* 0x008fea000383ffff */
[----:B------:R-:W-:Y:S05]  /*9570*/  BRA `(.L_x_127) ;  /* 0xffffffe000ec7947 */ /* 0x000fea000383ffff */
        .weak           $__internal_0_$__cuda_sm10x_tcgen05_guardrail_trap_col_being_dealloced_not_returned_by_alloc
        .type           $__internal_0_$__cuda_sm10x_tcgen05_guardrail_trap_col_being_dealloced_not_returned_by_alloc,@function
        .size           $__internal_0_$__cuda_sm10x_tcgen05_guardrail_trap_col_being_dealloced_not_returned_by_alloc,($__internal_1_$__cuda_sm10x_tcgen05_guardrail_trap_phase_invalid_during_alloc - $__internal_0_$__cuda_sm10x_tcgen05_guardrail_trap_col_being_dealloced_not_returned_by_alloc)
$__internal_0_$__cuda_sm10x_tcgen05_guardrail_trap_col_being_dealloced_not_returned_by_alloc:
[----:B------:R-:W-:Y:S05]  /*9580*/  BPT.TRAP 0x1 ;  /* 0x000000040000795c */ /* 0x000fea0000300000 */
[----:B------:R-:W-:-:S04]  /*9590*/  HFMA2 R3, -RZ, RZ, 0, 0 ;  /* 0x00000000ff037431 */ /* 0x000fc800000001ff */
[----:B------:R-:W-:Y:S05]  /*95a0*/  RET.REL.NODEC R2 `(_ZN7cutlass13device_kernelINS_4gemm6kernel13GemmUniversalIN4cute5tupleIJiiiiEEENS1_10collective13CollectiveMmaINS1_35MainloopSm100TmaUmmaWarpSpecializedILi13ELi2ELi4ENS5_IJNS4_1CILi4EEENSA_ILi2EEENSA_ILi1EEEEEEEENS5_IJNSA_ILi128EEESG_SG_EEEaNS5_IJlSD_lEEEaSI_NS4_8TiledMMAINS4_8MMA_AtomIJNS4_21SM100_MMA_S8_2x1SM_SSIaaiLi128ELi128ELNS4_4UMMA5MajorE0ELSN_0ELNSM_8SaturateE0EEEEEENS4_6LayoutINS5_IJSD_SD_SD_EEENS5_IJNSA_ILi0EEEST_ST_EEEEENS5_IJNS4_10UnderscoreESW_SW_EEEEENS4_28SM100_TMA_2SM_LOAD_MULTICASTENS4_14ComposedLayoutINS4_7SwizzleILi3ELi4ELi3EEENS4_18smem_ptr_flag_bitsILi8EEENSR_INS5_IJNSA_ILi8EEESG_EEENS5_IJSG_SD_EEEEEEEvNS4_8identityESZ_S19_vS1A_EENS_8epilogue10collective18CollectiveEpilogueINS1C_23Sm100TmaWarpSpecializedILi2ELi2ELi32ELb0ELb0EEEJNS5_IJNSA_ILi64EEESG_SG_EEENS5_IJNSR_IS1H_SD_EENSR_INS5_IJNSA_ILi32EEESC_EEENS5_IJSD_S1H_EEEEEEEEaSI_aSI_NS1C_6fusion15FusionCallbacksIS1G_NS1P_17LinearCombinationIaiaiLNS_15FloatRoundStyleE2EEES1I_S1O_JEEENS4_5SM1004TMEM4LOAD26SM100_TMEM_LOAD_32dp32b32xENS4_13SM90_TMA_LOADENS10_INS11_ILi1ELi4ELi3EEES14_NSR_INS5_IJS15_S1K_EEENS5_IJS1K_SD_EEEEEEENS4_39AutoVectorizingCopyWithAssumedAlignmentILi128EEENS4_14SM90_TMA_STOREES24_S26_S26_EEEvvEEEEvNT_6ParamsE) ;  /* 0xffffff6802947950 */ /* 0x000fea0003c3ffff */
        .weak           $__internal_1_$__cuda_sm10x_tcgen05_guardrail_trap_phase_invalid_during_alloc
        .type           $__internal_1_$__cuda_sm10x_tcgen05_guardrail_trap_phase_invalid_during_alloc,@function
        .size           $__internal_1_$__cuda_sm10x_tcgen05_guardrail_trap_phase_invalid_during_alloc,($__internal_2_$__cuda_sm10x_tcgen05_guardrail_trap_unallocated_columns_being_dealloced - $__internal_1_$__cuda_sm10x_tcgen05_guardrail_trap_phase_invalid_during_alloc)
$__internal_1_$__cuda_sm10x_tcgen05_guardrail_trap_phase_invalid_during_alloc:
[----:B------:R-:W-:Y:S05]  /*95b0*/  BPT.TRAP 0x1 ;  /* 0x000000040000795c */ /* 0x000fea0000300000 */
[----:B------:R-:W-:-:S04]  /*95c0*/  MOV R5, 0x0 ;  /* 0x0000000000057802 */ /* 0x000fc80000000f00 */
[----:B------:R-:W-:Y:S05]  /*95d0*/  RET.REL.NODEC R4 `(_ZN7cutlass13device_kernelINS_4gemm6kernel13GemmUniversalIN4cute5tupleIJiiiiEEENS1_10collective13CollectiveMmaINS1_35MainloopSm100TmaUmmaWarpSpecializedILi13ELi2ELi4ENS5_IJNS4_1CILi4EEENSA_ILi2EEENSA_ILi1EEEEEEEENS5_IJNSA_ILi128EEESG_SG_EEEaNS5_IJlSD_lEEEaSI_NS4_8TiledMMAINS4_8MMA_AtomIJNS4_21SM100_MMA_S8_2x1SM_SSIaaiLi128ELi128ELNS4_4UMMA5MajorE0ELSN_0ELNSM_8SaturateE0EEEEEENS4_6LayoutINS5_IJSD_SD_SD_EEENS5_IJNSA_ILi0EEEST_ST_EEEEENS5_IJNS4_10UnderscoreESW_SW_EEEEENS4_28SM100_TMA_2SM_LOAD_MULTICASTENS4_14ComposedLayoutINS4_7SwizzleILi3ELi4ELi3EEENS4_18smem_ptr_flag_bitsILi8EEENSR_INS5_IJNSA_ILi8EEESG_EEENS5_IJSG_SD_EEEEEEEvNS4_8identityESZ_S19_vS1A_EENS_8epilogue10collective18CollectiveEpilogueINS1C_23Sm100TmaWarpSpecializedILi2ELi2ELi32ELb0ELb0EEEJNS5_IJNSA_ILi64EEESG_SG_EEENS5_IJNSR_IS1H_SD_EENSR_INS5_IJNSA_ILi32EEESC_EEENS5_IJSD_S1H_EEEEEEEEaSI_aSI_NS1C_6fusion15FusionCallbacksIS1G_NS1P_17LinearCombinationIaiaiLNS_15FloatRoundStyleE2EEES1I_S1O_JEEENS4_5SM1004TMEM4LOAD26SM100_TMEM_LOAD_32dp32b32xENS4_13SM90_TMA_LOADENS10_INS11_ILi1ELi4ELi3EEES14_NSR_INS5_IJS15_S1K_EEENS5_IJS1K_SD_EEEEEEENS4_39AutoVectorizingCopyWithAssumedAlignmentILi128EEENS4_14SM90_TMA_STOREES24_S26_S26_EEEvvEEEEvNT_6ParamsE) ;  /* 0xffffff6804887950 */ /* 0x000fea0003c3ffff */
        .weak           $__internal_2_$__cuda_sm10x_tcgen05_guardrail_trap_unallocated_columns_being_dealloced
        .type           $__internal_2_$__cuda_sm10x_tcgen05_guardrail_trap_unallocated_columns_being_dealloced,@function
        .size           $__internal_2_$__cuda_sm10x_tcgen05_guardrail_trap_unallocated_columns_being_dealloced,(.L_x_191 - $__internal_2_$__cuda_sm10x_tcgen05_guardrail_trap_unallocated_columns_being_dealloced)
$__internal_2_$__cuda_sm10x_tcgen05_guardrail_trap_unallocated_columns_being_dealloced:
[----:B------:R-:W-:Y:S05]  /*95e0*/  BPT.TRAP 0x1 ;  /* 0x000000040000795c */ /* 0x000fea0000300000 */
[----:B------:R-:W-:-:S04]  /*95f0*/  HFMA2 R3, -RZ, RZ, 0, 0 ;  /* 0x00000000ff037431 */ /* 0x000fc800000001ff */
[----:B------:R-:W-:Y:S05]  /*9600*/  RET.REL.NODEC R2 `(_ZN7cutlass13device_kernelINS_4gemm6kernel13GemmUniversalIN4cute5tupleIJiiiiEEENS1_10collective13CollectiveMmaINS1_35MainloopSm100TmaUmmaWarpSpecializedILi13ELi2ELi4ENS5_IJNS4_1CILi4EEENSA_ILi2EEENSA_ILi1EEEEEEEENS5_IJNSA_ILi128EEESG_SG_EEEaNS5_IJlSD_lEEEaSI_NS4_8TiledMMAINS4_8MMA_AtomIJNS4_21SM100_MMA_S8_2x1SM_SSIaaiLi128ELi128ELNS4_4UMMA5MajorE0ELSN_0ELNSM_8SaturateE0EEEEEENS4_6LayoutINS5_IJSD_SD_SD_EEENS5_IJNSA_ILi0EEEST_ST_EEEEENS5_IJNS4_10UnderscoreESW_SW_EEEEENS4_28SM100_TMA_2SM_LOAD_MULTICASTENS4_14ComposedLayoutINS4_7SwizzleILi3ELi4ELi3EEENS4_18smem_ptr_flag_bitsILi8EEENSR_INS5_IJNSA_ILi8EEESG_EEENS5_IJSG_SD_EEEEEEEvNS4_8identityESZ_S19_vS1A_EENS_8epilogue10collective18CollectiveEpilogueINS1C_23Sm100TmaWarpSpecializedILi2ELi2ELi32ELb0ELb0EEEJNS5_IJNSA_ILi64EEESG_SG_EEENS5_IJNSR_IS1H_SD_EENSR_INS5_IJNSA_ILi32EEESC_EEENS5_IJSD_S1H_EEEEEEEEaSI_aSI_NS1C_6fusion15FusionCallbacksIS1G_NS1P_17LinearCombinationIaiaiLNS_15FloatRoundStyleE2EEES1I_S1O_JEEENS4_5SM1004TMEM4LOAD26SM100_TMEM_LOAD_32dp32b32xENS4_13SM90_TMA_LOADENS10_INS11_ILi1ELi4ELi3EEES14_NSR_INS5_IJS15_S1K_EEENS5_IJS1K_SD_EEEEEEENS4_39AutoVectorizingCopyWithAssumedAlignmentILi128EEENS4_14SM90_TMA_STOREES24_S26_S26_EEEvvEEEEvNT_6ParamsE) ;  /* 0xffffff68027c7950 */ /* 0x000fea0003c3ffff */
.L_x_190:
[----:B------:R-:W-:-:S00]  /*9610*/  BRA `(.L_x_190) ;  /* 0xfffffffc00fc7947 */ /* 0x000fc0000383ffff */
[----:B------:R-:W-:-:S00]  /*9620*/  NOP ;  /* 0x0000000000007918 */ /* 0x000fc00000000000 */
        /* <DEDUP_REMOVED lines=13> */
.L_x_191:


//--------------------- .nv.global.init           --------------------------
	.section	.nv.global.init,"aw",@progbits
.nv.global.init:
	.type		$str$27,@object
	.size		$str$27,($str$28 - $str$27)
$str$27:
        /*0000*/ 	.byte	0x28, 0x61, 0x64, 0x64, 0x72, 0x65, 0x73, 0x73, 0x20, 0x26, 0x20, 0x6d, 0x61, 0x73, 0x6b, 0x29
        /*0010*/ 	.byte	0x20, 0x3d, 0x3d, 0x20, 0x30, 0x00
	.type		$str$28,@object
	.size		$str$28,($str$26 - $str$28)
$str$28:
        /*0016*/ 	.byte	0x2f, 0x74, 0x6d, 0x70, 0x2f, 0x63, 0x75, 0x74, 0x6c, 0x61, 0x73, 0x73, 0x5f, 0x73, 0x77, 0x65
        /*0026*/ 	.byte	0x65, 0x70, 0x5f, 0x73, 0x72, 0x63, 0x2f, 0x69, 0x6e, 0x63, 0x6c, 0x75, 0x64, 0x65, 0x2f, 0x63
        /*0036*/ 	.byte	0x75, 0x74, 0x65, 0x2f, 0x70, 0x6f, 0x69, 0x6e, 0x74, 0x65, 0x72, 0x5f, 0x66, 0x6c, 0x61, 0x67
        /*0046*/ 	.byte	0x67, 0x65, 0x64, 0x2e, 0x68, 0x70, 0x70, 0x00
	.type		$str$26,@object
	.size		$str$26,($str$25 - $str$26)
$str$26:
        /*004e*/ 	.byte	0x2f, 0x74, 0x6d, 0x70, 0x2f, 0x63, 0x75, 0x74, 0x6c, 0x61, 0x73, 0x73, 0x5f, 0x73, 0x77, 0x65
        /*005e*/ 	.byte	0x65, 0x70, 0x5f, 0x73, 0x72, 0x63, 0x2f, 0x69, 0x6e, 0x63, 0x6c, 0x75, 0x64, 0x65, 0x2f, 0x63
        /*006e*/ 	.byte	0x75, 0x74, 0x65, 0x2f, 0x61, 0x74, 0x6f, 0x6d, 0x2f, 0x63, 0x6f, 0x70, 0x79, 0x5f, 0x74, 0x72
        /*007e*/ 	.byte	0x61, 0x69, 0x74, 0x73, 0x5f, 0x73, 0x6d, 0x31, 0x30, 0x30, 0x2e, 0x68, 0x70, 0x70, 0x00
	.type		$str$25,@object
	.size		$str$25,(__unnamed_1 - $str$25)
$str$25:
        /*008d*/ 	.byte	0x28, 0x28, 0x75, 0x69, 0x6e, 0x74, 0x33, 0x32, 0x5f, 0x74, 0x28, 0x74, 0x68, 0x72, 0x65, 0x61
        /*009d*/ 	.byte	0x64, 0x49, 0x64, 0x78, 0x2e, 0x78, 0x29, 0x20, 0x2f, 0x20, 0x33, 0x32, 0x29, 0x20, 0x25, 0x20
        /*00ad*/ 	.byte	0x34, 0x29, 0x20, 0x3d, 0x3d, 0x20, 0x28, 0x28, 0x28, 0x74, 0x6d, 0x65, 0x6d, 0x5f, 0x61, 0x64
        /*00bd*/ 	.byte	0x64, 0x72, 0x20, 0x3e, 0x3e, 0x20, 0x31, 0x36, 0x29, 0x20, 0x2f, 0x20, 0x33, 0x32, 0x29, 0x20
        /*00cd*/ 	.byte	0x25, 0x20, 0x34, 0x29, 0x00
	.type		__unnamed_1,@object
	.size		__unnamed_1,(__unnamed_2 - __unnamed_1)
__unnamed_1:
        /*00d2*/ 	.byte	0x61, 0x75, 0x74, 0x6f, 0x20, 0x63, 0x75, 0x74, 0x65, 0x3a, 0x3a, 0x61, 0x73, 0x5f, 0x70, 0x6f
        /* <DEDUP_REMOVED lines=24> */
        /*0262*/ 	.byte	0x3e, 0x3e, 0x5d, 0x00
	.type		__unnamed_2,@object
	.size		__unnamed_2,(.L_2 - __unnamed_2)
__unnamed_2:
        /* <DEDUP_REMOVED lines=41> */
.L_2:


//--------------------- .nv.shared._ZN7cutlass13device_kernelINS_4gemm6kernel13GemmUniversalIN4cute5tupleIJiiiiEEENS1_10collective13CollectiveMmaINS1_35MainloopSm100TmaUmmaWarpSpecializedILi13ELi2ELi4ENS5_IJNS4_1CILi4EEENSA_ILi2EEENSA_ILi1EEEEEEEENS5_IJNSA_ILi128EEESG_SG_EEEaNS5_IJlSD_lEEEaSI_NS4_8TiledMMAINS4_8MMA_AtomIJNS4_21SM100_MMA_S8_2x1SM_SSIaaiLi128ELi128ELNS4_4UMMA5MajorE0ELSN_0ELNSM_8SaturateE0EEEEEENS4_6LayoutINS5_IJSD_SD_SD_EEENS5_IJNSA_ILi0EEEST_ST_EEEEENS5_IJNS4_10UnderscoreESW_SW_EEEEENS4_28SM100_TMA_2SM_LOAD_MULTICASTENS4_14ComposedLayoutINS4_7SwizzleILi3ELi4ELi3EEENS4_18smem_ptr_flag_bitsILi8EEENSR_INS5_IJNSA_ILi8EEESG_EEENS5_IJSG_SD_EEEEEEEvNS4_8identityESZ_S19_vS1A_EENS_8epilogue10collective18CollectiveEpilogueINS1C_23Sm100TmaWarpSpecializedILi2ELi2ELi32ELb0ELb0EEEJNS5_IJNSA_ILi64EEESG_SG_EEENS5_IJNSR_IS1H_SD_EENSR_INS5_IJNSA_ILi32EEESC_EEENS5_IJSD_S1H_EEEEEEEEaSI_aSI_NS1C_6fusion15FusionCallbacksIS1G_NS1P_17LinearCombinationIaiaiLNS_15FloatRoundStyleE2EEES1I_S1O_JEEENS4_5SM1004TMEM4LOAD26SM100_TMEM_LOAD_32dp32b32xENS4_13SM90_TMA_LOADENS10_INS11_ILi1ELi4ELi3EEES14_NSR_INS5_IJS15_S1K_EEENS5_IJS1K_SD_EEEEEEENS4_39AutoVectorizingCopyWithAssumedAlignmentILi128EEENS4_14SM90_TMA_STOREES24_S26_S26_EEEvvEEEEvNT_6ParamsE --------------------------
	.section	.nv.shared._ZN7cutlass13device_kernelINS_4gemm6kernel13GemmUniversalIN4cute5tupleIJiiiiEEENS1_10collective13CollectiveMmaINS1_35MainloopSm100TmaUmmaWarpSpecializedILi13ELi2ELi4ENS5_IJNS4_1CILi4EEENSA_ILi2EEENSA_ILi1EEEEEEEENS5_IJNSA_ILi128EEESG_SG_EEEaNS5_IJlSD_lEEEaSI_NS4_8TiledMMAINS4_8MMA_AtomIJNS4_21SM100_MMA_S8_2x1SM_SSIaaiLi128ELi128ELNS4_4UMMA5MajorE0ELSN_0ELNSM_8SaturateE0EEEEEENS4_6LayoutINS5_IJSD_SD_SD_EEENS5_IJNSA_ILi0EEEST_ST_EEEEENS5_IJNS4_10UnderscoreESW_SW_EEEEENS4_28SM100_TMA_2SM_LOAD_MULTICASTENS4_14ComposedLayoutINS4_7SwizzleILi3ELi4ELi3EEENS4_18smem_ptr_flag_bitsILi8EEENSR_INS5_IJNSA_ILi8EEESG_EEENS5_IJSG_SD_EEEEEEEvNS4_8identityESZ_S19_vS1A_EENS_8epilogue10collective18CollectiveEpilogueINS1C_23Sm100TmaWarpSpecializedILi2ELi2ELi32ELb0ELb0EEEJNS5_IJNSA_ILi64EEESG_SG_EEENS5_IJNSR_IS1H_SD_EENSR_INS5_IJNSA_ILi32EEESC_EEENS5_IJSD_S1H_EEEEEEEEaSI_aSI_NS1C_6fusion15FusionCallbacksIS1G_NS1P_17LinearCombinationIaiaiLNS_15FloatRoundStyleE2EEES1I_S1O_JEEENS4_5SM1004TMEM4LOAD26SM100_TMEM_LOAD_32dp32b32xENS4_13SM90_TMA_LOADENS10_INS11_ILi1ELi4ELi3EEES14_NSR_INS5_IJS15_S1K_EEENS5_IJS1K_SD_EEEEEEENS4_39AutoVectorizingCopyWithAssumedAlignmentILi128EEENS4_14SM90_TMA_STOREES24_S26_S26_EEEvvEEEEvNT_6ParamsE,"aw",@nobits
	.sectionflags	@""
	.align	16
	.zero		1024


//--------------------- .nv.shared.reserved.0     --------------------------
	.section	.nv.shared.reserved.0,"aw",@nobits
	.weak		__nv_reservedSMEM_offset_0_alias
	.size		__nv_reservedSMEM_offset_0_alias, 0, 64
	.other		__nv_reservedSMEM_offset_0_alias,@"STO_CUDA_RESERVED_SHARED STV_DEFAULT"
__nv_reservedSMEM_offset_0_alias:
	.zero		0
.nv.shared.reserved.0:
	.zero		64
	.weak		__nv_reservedSMEM_tcgen05_partition
	.type		__nv_reservedSMEM_tcgen05_partition,@object
	.size		__nv_reservedSMEM_tcgen05_partition,(.L_0 - __nv_reservedSMEM_tcgen05_partition)
__nv_reservedSMEM_tcgen05_partition:
	.zero		32
.L_0:


//--------------------- .nv.global                --------------------------
	.section	.nv.global,"aw",@nobits
.nv.global:
	.type		_ZN40_INTERNAL_fe27e2f0_4_k_cu_9696a4cb_222644cute1_E,@object
	.size		_ZN40_INTERNAL_fe27e2f0_4_k_cu_9696a4cb_222644cute1_E,(_ZN40_INTERNAL_fe27e2f0_4_k_cu_9696a4cb_222644cuda3std3__45__cpo6cbeginE - _ZN40_INTERNAL_fe27e2f0_4_k_cu_9696a4cb_222644cute1_E)
_ZN40_INTERNAL_fe27e2f0_4_k_cu_9696a4cb_222644cute1_E:
	.zero		1
	.type		_ZN40_INTERNAL_fe27e2f0_4_k_cu_9696a4cb_222644cuda3std3__45__cpo6cbeginE,@object
	.size		_ZN40_INTERNAL_fe27e2f0_4_k_cu_9696a4cb_222644cuda3std3__45__cpo6cbeginE,(_ZN40_INTERNAL_fe27e2f0_4_k_cu_9696a4cb_222644cuda3std3__48in_placeE - _ZN40_INTERNAL_fe27e2f0_4_k_cu_9696a4cb_222644cuda3std3__45__cpo6cbeginE)
_ZN40_INTERNAL_fe27e2f0_4_k_cu_9696a4cb_222644cuda3std3__45__cpo6cbeginE:
	.zero		1
	.type		_ZN40_INTERNAL_fe27e2f0_4_k_cu_9696a4cb_222644cuda3std3__48in_placeE,@object
	.size		_ZN40_INTERNAL_fe27e2f0_4_k_cu_9696a4cb_222644cuda3std3__48in_placeE,(_ZN40_INTERNAL_fe27e2f0_4_k_cu_9696a4cb_222644cuda3std6ranges3__45__cpo9iter_moveE - _ZN40_INTERNAL_fe27e2f0_4_k_cu_9696a4cb_222644cuda3std3__48in_placeE)
_ZN40_INTERNAL_fe27e2f0_4_k_cu_9696a4cb_222644cuda3std3__48in_placeE:
	.zero		1
	.type		_ZN40_INTERNAL_fe27e2f0_4_k_cu_9696a4cb_222644cuda3std6ranges3__45__cpo9iter_moveE,@object
	.size		_ZN40_INTERNAL_fe27e2f0_4_k_cu_9696a4cb_222644cuda3std6ranges3__45__cpo9iter_moveE,(_ZN40_INTERNAL_fe27e2f0_4_k_cu_9696a4cb_222644cuda3std3__45__cpo5beginE - _ZN40_INTERNAL_fe27e2f0_4_k_cu_9696a4cb_222644cuda3std6ranges3__45__cpo9iter_moveE)
_ZN40_INTERNAL_fe27e2f0_4_k_cu_9696a4cb_222644cuda3std6ranges3__45__cpo9iter_moveE:
	.zero		1
	.type		_ZN40_INTERNAL_fe27e2f0_4_k_cu_9696a4cb_222644cuda3std3__45__cpo5beginE,@object
	.size		_ZN40_INTERNAL_fe27e2f0_4_k_cu_9696a4cb_222644cuda3std3__45__cpo5beginE,(_ZN40_INTERNAL_fe27e2f0_4_k_cu_9696a4cb_222644cuda3std3__442_GLOBAL__N__fe27e2f0_4_k_cu_9696a4cb_222646ignoreE - _ZN40_INTERNAL_fe27e2f0_4_k_cu_9696a4cb_222644cuda3std3__45__cpo5beginE)
_ZN40_INTERNAL_fe27e2f0_4_k_cu_9696a4cb_222644cuda3std3__45__cpo5beginE:
	.zero		1
	.type		_ZN40_INTERNAL_fe27e2f0_4_k_cu_9696a4cb_222644cuda3std3__442_GLOBAL__N__fe27e2f0_4_k_cu_9696a4cb_222646ignoreE,@object
	.size		_ZN40_INTERNAL_fe27e2f0_4_k_cu_9696a4cb_222644cuda3std3__442_GLOBAL__N__fe27e2f0_4_k_cu_9696a4cb_222646ignoreE,(_ZN40_INTERNAL_fe27e2f0_4_k_cu_9696a4cb_222644cute7productE - _ZN40_INTERNAL_fe27e2f0_4_k_cu_9696a4cb_222644cuda3std3__442_GLOBAL__N__fe27e2f0_4_k_cu_9696a4cb_222646ignoreE)
_ZN40_INTERNAL_fe27e2f0_4_k_cu_9696a4cb_222644cuda3std3__442_GLOBAL__N__fe27e2f0_4_k_cu_9696a4cb_222646ignoreE:
	.zero		1
	.type		_ZN40_INTERNAL_fe27e2f0_4_k_cu_9696a4cb_222644cute7productE,@object
	.size		_ZN40_INTERNAL_fe27e2f0_4_k_cu_9696a4cb_222644cute7productE,(_ZN40_INTERNAL_fe27e2f0_4_k_cu_9696a4cb_222644cuda3std3__45__cpo3endE - _ZN40_INTERNAL_fe27e2f0_4_k_cu_9696a4cb_222644cute7productE)
_ZN40_INTERNAL_fe27e2f0_4_k_cu_9696a4cb_222644cute7productE:
	.zero		1
	.type		_ZN40_INTERNAL_fe27e2f0_4_k_cu_9696a4cb_222644cuda3std3__45__cpo3endE,@object
	.size		_ZN40_INTERNAL_fe27e2f0_4_k_cu_9696a4cb_222644cuda3std3__45__cpo3endE,(_ZN40_INTERNAL_fe27e2f0_4_k_cu_9696a4cb_222644cuda3std3__419piecewise_constructE - _ZN40_INTERNAL_fe27e2f0_4_k_cu_9696a4cb_222644cuda3std3__45__cpo3endE)
_ZN40_INTERNAL_fe27e2f0_4_k_cu_9696a4cb_222644cuda3std3__45__cpo3endE:
	.zero		1
	.type		_ZN40_INTERNAL_fe27e2f0_4_k_cu_9696a4cb_222644cuda3std3__419piecewise_constructE,@object
	.size		_ZN40_INTERNAL_fe27e2f0_4_k_cu_9696a4cb_222644cuda3std3__419piecewise_constructE,(_ZN40_INTERNAL_fe27e2f0_4_k_cu_9696a4cb_222644cuda3std3__45__cpo4cendE - _ZN40_INTERNAL_fe27e2f0_4_k_cu_9696a4cb_222644cuda3std3__419piecewise_constructE)
_ZN40_INTERNAL_fe27e2f0_4_k_cu_9696a4cb_222644cuda3std3__419piecewise_constructE:
	.zero		1
	.type		_ZN40_INTERNAL_fe27e2f0_4_k_cu_9696a4cb_222644cuda3std3__45__cpo4cendE,@object
	.size		_ZN40_INTERNAL_fe27e2f0_4_k_cu_9696a4cb_222644cuda3std3__45__cpo4cendE,(_ZN40_INTERNAL_fe27e2f0_4_k_cu_9696a4cb_222644cuda3std6ranges3__45__cpo4swapE - _ZN40_INTERNAL_fe27e2f0_4_k_cu_9696a4cb_222644cuda3std3__45__cpo4cendE)
_ZN40_INTERNAL_fe27e2f0_4_k_cu_9696a4cb_222644cuda3std3__45__cpo4cendE:
	.zero		1
	.type		_ZN40_INTERNAL_fe27e2f0_4_k_cu_9696a4cb_222644cuda3std6ranges3__45__cpo4swapE,@object
	.size		_ZN40_INTERNAL_fe27e2f0_4_k_cu_9696a4cb_222644cuda3std6ranges3__45__cpo4swapE,(.L_10 - _ZN40_INTERNAL_fe27e2f0_4_k_cu_9696a4cb_222644cuda3std6ranges3__45__cpo4swapE)
_ZN40_INTERNAL_fe27e2f0_4_k_cu_9696a4cb_222644cuda3std6ranges3__45__cpo4swapE:
	.zero		1
.L_10:


//--------------------- .nv.constant0._ZN7cutlass13device_kernelINS_4gemm6kernel13GemmUniversalIN4cute5tupleIJiiiiEEENS1_10collective13CollectiveMmaINS1_35MainloopSm100TmaUmmaWarpSpecializedILi13ELi2ELi4ENS5_IJNS4_1CILi4EEENSA_ILi2EEENSA_ILi1EEEEEEEENS5_IJNSA_ILi128EEESG_SG_EEEaNS5_IJlSD_lEEEaSI_NS4_8TiledMMAINS4_8MMA_AtomIJNS4_21SM100_MMA_S8_2x1SM_SSIaaiLi128ELi128ELNS4_4UMMA5MajorE0ELSN_0ELNSM_8SaturateE0EEEEEENS4_6LayoutINS5_IJSD_SD_SD_EEENS5_IJNSA_ILi0EEEST_ST_EEEEENS5_IJNS4_10UnderscoreESW_SW_EEEEENS4_28SM100_TMA_2SM_LOAD_MULTICASTENS4_14ComposedLayoutINS4_7SwizzleILi3ELi4ELi3EEENS4_18smem_ptr_flag_bitsILi8EEENSR_INS5_IJNSA_ILi8EEESG_EEENS5_IJSG_SD_EEEEEEEvNS4_8identityESZ_S19_vS1A_EENS_8epilogue10collective18CollectiveEpilogueINS1C_23Sm100TmaWarpSpecializedILi2ELi2ELi32ELb0ELb0EEEJNS5_IJNSA_ILi64EEESG_SG_EEENS5_IJNSR_IS1H_SD_EENSR_INS5_IJNSA_ILi32EEESC_EEENS5_IJSD_S1H_EEEEEEEEaSI_aSI_NS1C_6fusion15FusionCallbacksIS1G_NS1P_17LinearCombinationIaiaiLNS_15FloatRoundStyleE2EEES1I_S1O_JEEENS4_5SM1004TMEM4LOAD26SM100_TMEM_LOAD_32dp32b32xENS4_13SM90_TMA_LOADENS10_INS11_ILi1ELi4ELi3EEES14_NSR_INS5_IJS15_S1K_EEENS5_IJS1K_SD_EEEEEEENS4_39AutoVectorizingCopyWithAssumedAlignmentILi128EEENS4_14SM90_TMA_STOREES24_S26_S26_EEEvvEEEEvNT_6ParamsE --------------------------
	.section	.nv.constant0._ZN7cutlass13device_kernelINS_4gemm6kernel13GemmUniversalIN4cute5tupleIJiiiiEEENS1_10collective13CollectiveMmaINS1_35MainloopSm100TmaUmmaWarpSpecializedILi13ELi2ELi4ENS5_IJNS4_1CILi4EEENSA_ILi2EEENSA_ILi1EEEEEEEENS5_IJNSA_ILi128EEESG_SG_EEEaNS5_IJlSD_lEEEaSI_NS4_8TiledMMAINS4_8MMA_AtomIJNS4_21SM100_MMA_S8_2x1SM_SSIaaiLi128ELi128ELNS4_4UMMA5MajorE0ELSN_0ELNSM_8SaturateE0EEEEEENS4_6LayoutINS5_IJSD_SD_SD_EEENS5_IJNSA_ILi0EEEST_ST_EEEEENS5_IJNS4_10UnderscoreESW_SW_EEEEENS4_28SM100_TMA_2SM_LOAD_MULTICASTENS4_14ComposedLayoutINS4_7SwizzleILi3ELi4ELi3EEENS4_18smem_ptr_flag_bitsILi8EEENSR_INS5_IJNSA_ILi8EEESG_EEENS5_IJSG_SD_EEEEEEEvNS4_8identityESZ_S19_vS1A_EENS_8epilogue10collective18CollectiveEpilogueINS1C_23Sm100TmaWarpSpecializedILi2ELi2ELi32ELb0ELb0EEEJNS5_IJNSA_ILi64EEESG_SG_EEENS5_IJNSR_IS1H_SD_EENSR_INS5_IJNSA_ILi32EEESC_EEENS5_IJSD_S1H_EEEEEEEEaSI_aSI_NS1C_6fusion15FusionCallbacksIS1G_NS1P_17LinearCombinationIaiaiLNS_15FloatRoundStyleE2EEES1I_S1O_JEEENS4_5SM1004TMEM4LOAD26SM100_TMEM_LOAD_32dp32b32xENS4_13SM90_TMA_LOADENS10_INS11_ILi1ELi4ELi3EEES14_NSR_INS5_IJS15_S1K_EEENS5_IJS1K_SD_EEEEEEENS4_39AutoVectorizingCopyWithAssumedAlignmentILi128EEENS4_14SM90_TMA_STOREES24_S26_S26_EEEvvEEEEvNT_6ParamsE,"a",@progbits
	.sectionflags	@""
	.align	4
.nv.constant0._ZN7cutlass13device_kernelINS_4gemm6kernel13GemmUniversalIN4cute5tupleIJiiiiEEENS1_10collective13CollectiveMmaINS1_35MainloopSm100TmaUmmaWarpSpecializedILi13ELi2ELi4ENS5_IJNS4_1CILi4EEENSA_ILi2EEENSA_ILi1EEEEEEEENS5_IJNSA_ILi128EEESG_SG_EEEaNS5_IJlSD_lEEEaSI_NS4_8TiledMMAINS4_8MMA_AtomIJNS4_21SM100_MMA_S8_2x1SM_SSIaaiLi128ELi128ELNS4_4UMMA5MajorE0ELSN_0ELNSM_8SaturateE0EEEEEENS4_6LayoutINS5_IJSD_SD_SD_EEENS5_IJNSA_ILi0EEEST_ST_EEEEENS5_IJNS4_10UnderscoreESW_SW_EEEEENS4_28SM100_TMA_2SM_LOAD_MULTICASTENS4_14ComposedLayoutINS4_7SwizzleILi3ELi4ELi3EEENS4_18smem_ptr_flag_bitsILi8EEENSR_INS5_IJNSA_ILi8EEESG_EEENS5_IJSG_SD_EEEEEEEvNS4_8identityESZ_S19_vS1A_EENS_8epilogue10collective18CollectiveEpilogueINS1C_23Sm100TmaWarpSpecializedILi2ELi2ELi32ELb0ELb0EEEJNS5_IJNSA_ILi64EEESG_SG_EEENS5_IJNSR_IS1H_SD_EENSR_INS5_IJNSA_ILi32EEESC_EEENS5_IJSD_S1H_EEEEEEEEaSI_aSI_NS1C_6fusion15FusionCallbacksIS1G_NS1P_17LinearCombinationIaiaiLNS_15FloatRoundStyleE2EEES1I_S1O_JEEENS4_5SM1004TMEM4LOAD26SM100_TMEM_LOAD_32dp32b32xENS4_13SM90_TMA_LOADENS10_INS11_ILi1ELi4ELi3EEES14_NSR_INS5_IJS15_S1K_EEENS5_IJS1K_SD_EEEEEEENS4_39AutoVectorizingCopyWithAssumedAlignmentILi128EEENS4_14SM90_TMA_STOREES24_S26_S26_EEEvvEEEEvNT_6ParamsE:
	.zero		2944


//--------------------- SYMBOLS --------------------------

	.type		.nv.reservedSmem.offset0,@object
	.size		.nv.reservedSmem.offset0,0x4
	.type		.nv.reservedSmem.cap,@object
	.size		.nv.reservedSmem.cap,0x4
	.type		__assertfail,@function
